	.target	sm_100a

	.elftype	@"ET_EXEC"


//--------------------- .note.nv.tkinfo           --------------------------
	.section	.note.nv.tkinfo,"",@"SHT_NOTE"
	.sectionflags	@"SHF_NOTE_NV_TKINFO"
	.tkinfo
        /*0018*/ 	.word	0x00000002
        /*0030*/ 	.string	""
        /*0030*/ 	.string	"ptxas"
        /*0030*/ 	.string	"Cuda compilation tools, release 13.0, V13.0.88"
        /*0030*/ 	.string	"Build cuda_13.0.r13.0/compiler.36424714_0"
        /*0030*/ 	.string	"-arch sm_100a -m 64 "



//--------------------- .note.nv.cuinfo           --------------------------
	.section	.note.nv.cuinfo,"",@"SHT_NOTE"
	.sectionflags	@"SHF_NOTE_NV_CUINFO"
        /*0018*/ 	.short	0x0002
        /*001a*/ 	.short	0x0064
        /*001c*/ 	.short	0x0082
	.zero		2


//--------------------- .nv.info                  --------------------------
	.section	.nv.info,"",@"SHT_CUDA_INFO"
	.align	4


	//----- nvinfo : EIATTR_REGCOUNT
	.align		4
        /*0000*/ 	.byte	0x04, 0x2f
        /*0002*/ 	.short	(.L_16 - .L_15)
	.align		4
.L_15:
        /*0004*/ 	.word	index@(_ZN7cutlass13device_kernelINS_4gemm6kernel13GemmUniversalIN4cute5tupleIJiiiiEEENS1_10collective13CollectiveMmaINS1_35MainloopSm100TmaUmmaWarpSpecializedILi24ELi2ELi4ENS5_IJNS4_1CILi1EEESB_SB_EEEEENS5_IJNSA_ILi128EEENSA_ILi16EEENSA_ILi64EEEEEEaNS5_IJlSB_lEEEaSI_NS4_8TiledMMAINS4_8MMA_AtomIJNS4_15SM100_MMA_S8_SSIaaiLi128ELi16ELNS4_4UMMA5MajorE0ELSN_0ELNSM_8SaturateE0EEEEEENS4_6LayoutISC_NS5_IJNSA_ILi0EEESS_SS_EEEEENS5_IJNS4_10UnderscoreESV_SV_EEEEENS4_13SM90_TMA_LOADENS4_14ComposedLayoutINS4_7SwizzleILi2ELi4ELi3EEENS4_18smem_ptr_flag_bitsILi8EEENSR_INS5_IJNSA_ILi8EEESG_EEENS5_IJSG_SB_EEEEEEEvNS4_8identityESY_S18_vS19_EENS_8epilogue10collective18CollectiveEpilogueINS1B_23Sm100TmaWarpSpecializedILi1ELi1ELi16ELb0ELb0EEEJSH_NS5_IJNSR_ISE_SB_EENSR_ISF_SB_EEEEEaSI_aSI_NS1B_6fusion15FusionCallbacksIS1F_NS1J_17LinearCombinationIaiaiLNS_15FloatRoundStyleE2EEESH_S1I_JEEENS4_5SM1004TMEM4LOAD26SM100_TMEM_LOAD_32dp32b16xESY_NSZ_INS10_ILi0ELi4ELi3EEES13_NSR_INS5_IJS14_SF_EEENS5_IJSF_SB_EEEEEEENS4_39AutoVectorizingCopyWithAssumedAlignmentILi128EEENS4_14SM90_TMA_STOREES1X_S1Z_S1Z_EEEvvEEEEvNT_6ParamsE)
        /*0008*/ 	.word	0x00000047


	//----- nvinfo : EIATTR_FRAME_SIZE
	.align		4
.L_16:
        /*000c*/ 	.byte	0x04, 0x11
        /*000e*/ 	.short	(.L_18 - .L_17)
	.align		4
.L_17:
        /*0010*/ 	.word	index@($__internal_2_$__cuda_sm10x_tcgen05_guardrail_trap_unallocated_columns_being_dealloced)
        /*0014*/ 	.word	0x00000000


	//----- nvinfo : EIATTR_FRAME_SIZE
	.align		4
.L_18:
        /*0018*/ 	.byte	0x04, 0x11
        /*001a*/ 	.short	(.L_20 - .L_19)
	.align		4
.L_19:
        /*001c*/ 	.word	index@($__internal_1_$__cuda_sm10x_tcgen05_guardrail_trap_phase_invalid_during_alloc)
        /*0020*/ 	.word	0x00000000


	//----- nvinfo : EIATTR_FRAME_SIZE
	.align		4
.L_20:
        /*0024*/ 	.byte	0x04, 0x11
        /*0026*/ 	.short	(.L_22 - .L_21)
	.align		4
.L_21:
        /*0028*/ 	.word	index@($__internal_0_$__cuda_sm10x_tcgen05_guardrail_trap_col_being_dealloced_not_returned_by_alloc)
        /*002c*/ 	.word	0x00000000


	//----- nvinfo : EIATTR_FRAME_SIZE
	.align		4
.L_22:
        /*0030*/ 	.byte	0x04, 0x11
        /*0032*/ 	.short	(.L_24 - .L_23)
	.align		4
.L_23:
        /*0034*/ 	.word	index@(_ZN7cutlass13device_kernelINS_4gemm6kernel13GemmUniversalIN4cute5tupleIJiiiiEEENS1_10collective13CollectiveMmaINS1_35MainloopSm100TmaUmmaWarpSpecializedILi24ELi2ELi4ENS5_IJNS4_1CILi1EEESB_SB_EEEEENS5_IJNSA_ILi128EEENSA_ILi16EEENSA_ILi64EEEEEEaNS5_IJlSB_lEEEaSI_NS4_8TiledMMAINS4_8MMA_AtomIJNS4_15SM100_MMA_S8_SSIaaiLi128ELi16ELNS4_4UMMA5MajorE0ELSN_0ELNSM_8SaturateE0EEEEEENS4_6LayoutISC_NS5_IJNSA_ILi0EEESS_SS_EEEEENS5_IJNS4_10UnderscoreESV_SV_EEEEENS4_13SM90_TMA_LOADENS4_14ComposedLayoutINS4_7SwizzleILi2ELi4ELi3EEENS4_18smem_ptr_flag_bitsILi8EEENSR_INS5_IJNSA_ILi8EEESG_EEENS5_IJSG_SB_EEEEEEEvNS4_8identityESY_S18_vS19_EENS_8epilogue10collective18CollectiveEpilogueINS1B_23Sm100TmaWarpSpecializedILi1ELi1ELi16ELb0ELb0EEEJSH_NS5_IJNSR_ISE_SB_EENSR_ISF_SB_EEEEEaSI_aSI_NS1B_6fusion15FusionCallbacksIS1F_NS1J_17LinearCombinationIaiaiLNS_15FloatRoundStyleE2EEESH_S1I_JEEENS4_5SM1004TMEM4LOAD26SM100_TMEM_LOAD_32dp32b16xESY_NSZ_INS10_ILi0ELi4ELi3EEES13_NSR_INS5_IJS14_SF_EEENS5_IJSF_SB_EEEEEEENS4_39AutoVectorizingCopyWithAssumedAlignmentILi128EEENS4_14SM90_TMA_STOREES1X_S1Z_S1Z_EEEvvEEEEvNT_6ParamsE)
        /*0038*/ 	.word	0x00000000


	//----- nvinfo : EIATTR_MIN_STACK_SIZE
	.align		4
.L_24:
        /*003c*/ 	.byte	0x04, 0x12
        /*003e*/ 	.short	(.L_26 - .L_25)
	.align		4
.L_25:
        /*0040*/ 	.word	index@(_ZN7cutlass13device_kernelINS_4gemm6kernel13GemmUniversalIN4cute5tupleIJiiiiEEENS1_10collective13CollectiveMmaINS1_35MainloopSm100TmaUmmaWarpSpecializedILi24ELi2ELi4ENS5_IJNS4_1CILi1EEESB_SB_EEEEENS5_IJNSA_ILi128EEENSA_ILi16EEENSA_ILi64EEEEEEaNS5_IJlSB_lEEEaSI_NS4_8TiledMMAINS4_8MMA_AtomIJNS4_15SM100_MMA_S8_SSIaaiLi128ELi16ELNS4_4UMMA5MajorE0ELSN_0ELNSM_8SaturateE0EEEEEENS4_6LayoutISC_NS5_IJNSA_ILi0EEESS_SS_EEEEENS5_IJNS4_10UnderscoreESV_SV_EEEEENS4_13SM90_TMA_LOADENS4_14ComposedLayoutINS4_7SwizzleILi2ELi4ELi3EEENS4_18smem_ptr_flag_bitsILi8EEENSR_INS5_IJNSA_ILi8EEESG_EEENS5_IJSG_SB_EEEEEEEvNS4_8identityESY_S18_vS19_EENS_8epilogue10collective18CollectiveEpilogueINS1B_23Sm100TmaWarpSpecializedILi1ELi1ELi16ELb0ELb0EEEJSH_NS5_IJNSR_ISE_SB_EENSR_ISF_SB_EEEEEaSI_aSI_NS1B_6fusion15FusionCallbacksIS1F_NS1J_17LinearCombinationIaiaiLNS_15FloatRoundStyleE2EEESH_S1I_JEEENS4_5SM1004TMEM4LOAD26SM100_TMEM_LOAD_32dp32b16xESY_NSZ_INS10_ILi0ELi4ELi3EEES13_NSR_INS5_IJS14_SF_EEENS5_IJSF_SB_EEEEEEENS4_39AutoVectorizingCopyWithAssumedAlignmentILi128EEENS4_14SM90_TMA_STOREES1X_S1Z_S1Z_EEEvvEEEEvNT_6ParamsE)
        /*0044*/ 	.word	0x00000000
.L_26:


//--------------------- .nv.compat                --------------------------
	.section	.nv.compat,"",@"SHT_CUDA_COMPAT_INFO"
	.align	4
        /*0000*/ 	.byte	0x02, 0x09, 0x01, 0x00, 0x02, 0x02, 0x03, 0x00, 0x02, 0x05, 0x06, 0x00, 0x03, 0x07, 0x01, 0x01
        /*0010*/ 	.byte	0x02, 0x03, 0x01, 0x00, 0x02, 0x06, 0x01, 0x00, 0x04, 0x0b, 0x08, 0x00, 0x01, 0x00, 0x00, 0x00
        /*0020*/ 	.byte	0x00, 0x00, 0x00, 0x00


//--------------------- .nv.info._ZN7cutlass13device_kernelINS_4gemm6kernel13GemmUniversalIN4cute5tupleIJiiiiEEENS1_10collective13CollectiveMmaINS1_35MainloopSm100TmaUmmaWarpSpecializedILi24ELi2ELi4ENS5_IJNS4_1CILi1EEESB_SB_EEEEENS5_IJNSA_ILi128EEENSA_ILi16EEENSA_ILi64EEEEEEaNS5_IJlSB_lEEEaSI_NS4_8TiledMMAINS4_8MMA_AtomIJNS4_15SM100_MMA_S8_SSIaaiLi128ELi16ELNS4_4UMMA5MajorE0ELSN_0ELNSM_8SaturateE0EEEEEENS4_6LayoutISC_NS5_IJNSA_ILi0EEESS_SS_EEEEENS5_IJNS4_10UnderscoreESV_SV_EEEEENS4_13SM90_TMA_LOADENS4_14ComposedLayoutINS4_7SwizzleILi2ELi4ELi3EEENS4_18smem_ptr_flag_bitsILi8EEENSR_INS5_IJNSA_ILi8EEESG_EEENS5_IJSG_SB_EEEEEEEvNS4_8identityESY_S18_vS19_EENS_8epilogue10collective18CollectiveEpilogueINS1B_23Sm100TmaWarpSpecializedILi1ELi1ELi16ELb0ELb0EEEJSH_NS5_IJNSR_ISE_SB_EENSR_ISF_SB_EEEEEaSI_aSI_NS1B_6fusion15FusionCallbacksIS1F_NS1J_17LinearCombinationIaiaiLNS_15FloatRoundStyleE2EEESH_S1I_JEEENS4_5SM1004TMEM4LOAD26SM100_TMEM_LOAD_32dp32b16xESY_NSZ_INS10_ILi0ELi4ELi3EEES13_NSR_INS5_IJS14_SF_EEENS5_IJSF_SB_EEEEEEENS4_39AutoVectorizingCopyWithAssumedAlignmentILi128EEENS4_14SM90_TMA_STOREES1X_S1Z_S1Z_EEEvvEEEEvNT_6ParamsE --------------------------
	.section	.nv.info._ZN7cutlass13device_kernelINS_4gemm6kernel13GemmUniversalIN4cute5tupleIJiiiiEEENS1_10collective13CollectiveMmaINS1_35MainloopSm100TmaUmmaWarpSpecializedILi24ELi2ELi4ENS5_IJNS4_1CILi1EEESB_SB_EEEEENS5_IJNSA_ILi128EEENSA_ILi16EEENSA_ILi64EEEEEEaNS5_IJlSB_lEEEaSI_NS4_8TiledMMAINS4_8MMA_AtomIJNS4_15SM100_MMA_S8_SSIaaiLi128ELi16ELNS4_4UMMA5MajorE0ELSN_0ELNSM_8SaturateE0EEEEEENS4_6LayoutISC_NS5_IJNSA_ILi0EEESS_SS_EEEEENS5_IJNS4_10UnderscoreESV_SV_EEEEENS4_13SM90_TMA_LOADENS4_14ComposedLayoutINS4_7SwizzleILi2ELi4ELi3EEENS4_18smem_ptr_flag_bitsILi8EEENSR_INS5_IJNSA_ILi8EEESG_EEENS5_IJSG_SB_EEEEEEEvNS4_8identityESY_S18_vS19_EENS_8epilogue10collective18CollectiveEpilogueINS1B_23Sm100TmaWarpSpecializedILi1ELi1ELi16ELb0ELb0EEEJSH_NS5_IJNSR_ISE_SB_EENSR_ISF_SB_EEEEEaSI_aSI_NS1B_6fusion15FusionCallbacksIS1F_NS1J_17LinearCombinationIaiaiLNS_15FloatRoundStyleE2EEESH_S1I_JEEENS4_5SM1004TMEM4LOAD26SM100_TMEM_LOAD_32dp32b16xESY_NSZ_INS10_ILi0ELi4ELi3EEES13_NSR_INS5_IJS14_SF_EEENS5_IJSF_SB_EEEEEEENS4_39AutoVectorizingCopyWithAssumedAlignmentILi128EEENS4_14SM90_TMA_STOREES1X_S1Z_S1Z_EEEvvEEEEvNT_6ParamsE,"",@"SHT_CUDA_INFO"
	.sectionflags	@""
	.align	4


	//----- nvinfo : EIATTR_CUDA_API_VERSION
	.align		4
        /*0000*/ 	.byte	0x04, 0x37
        /*0002*/ 	.short	(.L_28 - .L_27)
.L_27:
        /*0004*/ 	.word	0x00000082


	//----- nvinfo : EIATTR_KPARAM_INFO
	.align		4
.L_28:
        /*0008*/ 	.byte	0x04, 0x17
        /*000a*/ 	.short	(.L_30 - .L_29)
.L_29:
        /*000c*/ 	.word	0x00000000
        /*0010*/ 	.short	0x0000
        /*0012*/ 	.short	0x0000
        /*0014*/ 	.byte	0x00, 0xf0, 0x01, 0x20


	//----- nvinfo : EIATTR_AT_ENTRY_FRAGMENTS
	.align		4
.L_30:
        /*0018*/ 	.byte	0x04, 0x4f
        /*001a*/ 	.short	(.L_32 - .L_31)


	//   ....[0]....
.L_31:
        /*001c*/ 	.word	0x00000006


	//----- nvinfo : EIATTR_RESERVED_SMEM_USED
	.align		4
.L_32:
        /*0020*/ 	.byte	0x01, 0x41
	.zero		2


	//----- nvinfo : EIATTR_SPARSE_MMA_MASK
	.align		4
        /*0024*/ 	.byte	0x03, 0x50
        /*0026*/ 	.short	0x0000


	//----- nvinfo : EIATTR_TCGEN05_1CTA_USED
	.align		4
        /*0028*/ 	.byte	0x01, 0x51
	.zero		2


	//----- nvinfo : EIATTR_MAXREG_COUNT
	.align		4
        /*002c*/ 	.byte	0x03, 0x1b
        /*002e*/ 	.short	0x00ff


	//----- nvinfo : EIATTR_NUM_BARRIERS
	.align		4
        /*0030*/ 	.byte	0x02, 0x4c
        /*0032*/ 	.byte	0x07
	.zero		1


	//----- nvinfo : EIATTR_EXTERNS
	.align		4
        /*0034*/ 	.byte	0x04, 0x0f
        /*0036*/ 	.short	(.L_34 - .L_33)


	//   ....[0]....
	.align		4
.L_33:
        /*0038*/ 	.word	index@(__assertfail)


	//----- nvinfo : EIATTR_MERCURY_ISA_VERSION
	.align		4
.L_34:
        /*003c*/ 	.byte	0x03, 0x5f
        /*003e*/ 	.short	0x0101


	//----- nvinfo : EIATTR_INT_WARP_WIDE_INSTR_OFFSETS
	.align		4
        /*0040*/ 	.byte	0x04, 0x31
        /*0042*/ 	.short	(.L_36 - .L_35)


	//   ....[0]....
.L_35:
        /*0044*/ 	.word	0x00002010


	//   ....[1]....
        /*0048*/ 	.word	0x000044b0


	//   ....[2]....
        /*004c*/ 	.word	0x000044e0


	//   ....[3]....
        /*0050*/ 	.word	0x00004530


	//   ....[4]....
        /*0054*/ 	.word	0x00004f30


	//   ....[5]....
        /*0058*/ 	.word	0x00005020


	//----- nvinfo : EIATTR_COOP_GROUP_MASK_REGIDS
	.align		4
.L_36:
        /*005c*/ 	.byte	0x04, 0x29
        /*005e*/ 	.short	(.L_38 - .L_37)


	//   ....[0]....
.L_37:
        /*0060*/ 	.word	0xffffffff


	//   ....[1]....
        /*0064*/ 	.word	0xffffffff


	//   ....[2]....
        /*0068*/ 	.word	0xffffffff


	//   ....[3]....
        /*006c*/ 	.word	0xffffffff


	//   ....[4]....
        /*0070*/ 	.word	0xffffffff


	//   ....[5]....
        /*0074*/ 	.word	0xffffffff


	//   ....[6]....
        /*0078*/ 	.word	0xffffffff


	//   ....[7]....
        /*007c*/ 	.word	0xffffffff


	//   ....[8]....
        /*0080*/ 	.word	0xffffffff


	//   ....[9]....
        /*0084*/ 	.word	0xffffffff


	//   ....[10]....
        /*0088*/ 	.word	0xffffffff


	//   ....[11]....
        /*008c*/ 	.word	0xffffffff


	//   ....[12]....
        /*0090*/ 	.word	0xffffffff


	//----- nvinfo : EIATTR_COOP_GROUP_INSTR_OFFSETS
	.align		4
.L_38:
        /*0094*/ 	.byte	0x04, 0x28
        /*0096*/ 	.short	(.L_40 - .L_39)


	//   ....[0]....
.L_39:
        /*0098*/ 	.word	0x00000090


	//   ....[1]....
        /*009c*/ 	.word	0x000004b0


	//   ....[2]....
        /*00a0*/ 	.word	0x000008d0


	//   ....[3]....
        /*00a4*/ 	.word	0x00000a10


	//   ....[4]....
        /*00a8*/ 	.word	0x00000b10


	//   ....[5]....
        /*00ac*/ 	.word	0x00000c80


	//   ....[6]....
        /*00b0*/ 	.word	0x00000e20


	//   ....[7]....
        /*00b4*/ 	.word	0x00001ef0


	//   ....[8]....
        /*00b8*/ 	.word	0x00003810


	//   ....[9]....
        /*00bc*/ 	.word	0x00003a20


	//   ....[10]....
        /*00c0*/ 	.word	0x00003a50


	//   ....[11]....
        /*00c4*/ 	.word	0x000043a0


	//   ....[12]....
        /*00c8*/ 	.word	0x000045d0


	//----- nvinfo : EIATTR_VRC_CTA_INIT_COUNT
	.align		4
.L_40:
        /*00cc*/ 	.byte	0x02, 0x4a
        /*00ce*/ 	.byte	0x80
	.zero		1


	//----- nvinfo : EIATTR_SYSCALL_OFFSETS
	.align		4
        /*00d0*/ 	.byte	0x04, 0x46
        /*00d2*/ 	.short	(.L_42 - .L_41)


	//   ....[0]....
.L_41:
        /*00d4*/ 	.word	0x00005f00


	//----- nvinfo : EIATTR_MBARRIER_INSTR_OFFSETS
	.align		4
.L_42:
        /*00d8*/ 	.byte	0x04, 0x39
        /*00da*/ 	.short	(.L_44 - .L_43)


	//   ....[0]....
.L_43:
        /*00dc*/ 	.word	0x000005b0
        /*00e0*/ 	.word	0x000000ff
        /*00e4*/ 	.word	0x00000000
        /*00e8*/ 	.short	0x0100
        /*00ea*/ 	.byte	0x05
	.zero		1


	//   ....[1]....
        /*00ec*/ 	.word	0x000005c0
        /*00f0*/ 	.word	0x000000ff
        /*00f4*/ 	.word	0x000000c0
        /*00f8*/ 	.short	0x0100
        /*00fa*/ 	.byte	0x05
	.zero		1


	//   ....[2]....
        /*00fc*/ 	.word	0x000005d0
        /*0100*/ 	.word	0x000000ff
        /*0104*/ 	.word	0x00000008
        /*0108*/ 	.short	0x0100
        /*010a*/ 	.byte	0x05
	.zero		1


	//   ....[3]....
        /*010c*/ 	.word	0x000005e0
        /*0110*/ 	.word	0x000000ff
        /*0114*/ 	.word	0x000000c8
        /*0118*/ 	.short	0x0100
        /*011a*/ 	.byte	0x05
	.zero		1


	//   ....[4]....
        /*011c*/ 	.word	0x000005f0
        /*0120*/ 	.word	0x000000ff
        /*0124*/ 	.word	0x00000010
        /*0128*/ 	.short	0x0100
        /*012a*/ 	.byte	0x05
	.zero		1


	//   ....[5]....
        /*012c*/ 	.word	0x00000600
        /*0130*/ 	.word	0x000000ff
        /*0134*/ 	.word	0x000000d0
        /*0138*/ 	.short	0x0100
        /*013a*/ 	.byte	0x05
	.zero		1


	//   ....[6]....
        /*013c*/ 	.word	0x00000610
        /*0140*/ 	.word	0x000000ff
        /*0144*/ 	.word	0x00000018
        /*0148*/ 	.short	0x0100
        /*014a*/ 	.byte	0x05
	.zero		1


	//   ....[7]....
        /*014c*/ 	.word	0x00000620
        /*0150*/ 	.word	0x000000ff
        /*0154*/ 	.word	0x000000d8
        /*0158*/ 	.short	0x0100
        /*015a*/ 	.byte	0x05
	.zero		1


	//   ....[8]....
        /*015c*/ 	.word	0x00000630
        /*0160*/ 	.word	0x000000ff
        /*0164*/ 	.word	0x00000020
        /*0168*/ 	.short	0x0100
        /*016a*/ 	.byte	0x05
	.zero		1


	//   ....[9]....
        /*016c*/ 	.word	0x00000640
        /*0170*/ 	.word	0x000000ff
        /*0174*/ 	.word	0x000000e0
        /*0178*/ 	.short	0x0100
        /*017a*/ 	.byte	0x05
	.zero		1


	//   ....[10]....
        /*017c*/ 	.word	0x00000650
        /*0180*/ 	.word	0x000000ff
        /*0184*/ 	.word	0x00000028
        /*0188*/ 	.short	0x0100
        /*018a*/ 	.byte	0x05
	.zero		1


	//   ....[11]....
        /*018c*/ 	.word	0x00000660
        /*0190*/ 	.word	0x000000ff
        /*0194*/ 	.word	0x000000e8
        /*0198*/ 	.short	0x0100
        /*019a*/ 	.byte	0x05
	.zero		1


	//   ....[12]....
        /*019c*/ 	.word	0x00000670
        /*01a0*/ 	.word	0x000000ff
        /*01a4*/ 	.word	0x00000030
        /*01a8*/ 	.short	0x0100
        /*01aa*/ 	.byte	0x05
	.zero		1


	//   ....[13]....
        /*01ac*/ 	.word	0x00000680
        /*01b0*/ 	.word	0x000000ff
        /*01b4*/ 	.word	0x000000f0
        /*01b8*/ 	.short	0x0100
        /*01ba*/ 	.byte	0x05
	.zero		1


	//   ....[14]....
        /*01bc*/ 	.word	0x00000690
        /*01c0*/ 	.word	0x000000ff
        /*01c4*/ 	.word	0x00000038
        /*01c8*/ 	.short	0x0100
        /*01ca*/ 	.byte	0x05
	.zero		1


	//   ....[15]....
        /*01cc*/ 	.word	0x000006a0
        /*01d0*/ 	.word	0x000000ff
        /*01d4*/ 	.word	0x000000f8
        /*01d8*/ 	.short	0x0100
        /*01da*/ 	.byte	0x05
	.zero		1


	//   ....[16]....
        /*01dc*/ 	.word	0x000006b0
        /*01e0*/ 	.word	0x000000ff
        /*01e4*/ 	.word	0x00000040
        /*01e8*/ 	.short	0x0100
        /*01ea*/ 	.byte	0x05
	.zero		1


	//   ....[17]....
        /*01ec*/ 	.word	0x000006c0
        /*01f0*/ 	.word	0x000000ff
        /*01f4*/ 	.word	0x00000100
        /*01f8*/ 	.short	0x0100
        /*01fa*/ 	.byte	0x05
	.zero		1


	//   ....[18]....
        /*01fc*/ 	.word	0x000006d0
        /*0200*/ 	.word	0x000000ff
        /*0204*/ 	.word	0x00000048
        /*0208*/ 	.short	0x0100
        /*020a*/ 	.byte	0x05
	.zero		1


	//   ....[19]....
        /*020c*/ 	.word	0x000006e0
        /*0210*/ 	.word	0x000000ff
        /*0214*/ 	.word	0x00000108
        /*0218*/ 	.short	0x0100
        /*021a*/ 	.byte	0x05
	.zero		1


	//   ....[20]....
        /*021c*/ 	.word	0x000006f0
        /*0220*/ 	.word	0x000000ff
        /*0224*/ 	.word	0x00000050
        /*0228*/ 	.short	0x0100
        /*022a*/ 	.byte	0x05
	.zero		1


	//   ....[21]....
        /*022c*/ 	.word	0x00000700
        /*0230*/ 	.word	0x000000ff
        /*0234*/ 	.word	0x00000110
        /*0238*/ 	.short	0x0100
        /*023a*/ 	.byte	0x05
	.zero		1


	//   ....[22]....
        /*023c*/ 	.word	0x00000710
        /*0240*/ 	.word	0x000000ff
        /*0244*/ 	.word	0x00000058
        /*0248*/ 	.short	0x0100
        /*024a*/ 	.byte	0x05
	.zero		1


	//   ....[23]....
        /*024c*/ 	.word	0x00000720
        /*0250*/ 	.word	0x000000ff
        /*0254*/ 	.word	0x00000118
        /*0258*/ 	.short	0x0100
        /*025a*/ 	.byte	0x05
	.zero		1


	//   ....[24]....
        /*025c*/ 	.word	0x00000730
        /*0260*/ 	.word	0x000000ff
        /*0264*/ 	.word	0x00000060
        /*0268*/ 	.short	0x0100
        /*026a*/ 	.byte	0x05
	.zero		1


	//   ....[25]....
        /*026c*/ 	.word	0x00000740
        /*0270*/ 	.word	0x000000ff
        /*0274*/ 	.word	0x00000120
        /*0278*/ 	.short	0x0100
        /*027a*/ 	.byte	0x05
	.zero		1


	//   ....[26]....
        /*027c*/ 	.word	0x00000750
        /*0280*/ 	.word	0x000000ff
        /*0284*/ 	.word	0x00000068
        /*0288*/ 	.short	0x0100
        /*028a*/ 	.byte	0x05
	.zero		1


	//   ....[27]....
        /*028c*/ 	.word	0x00000760
        /*0290*/ 	.word	0x000000ff
        /*0294*/ 	.word	0x00000128
        /*0298*/ 	.short	0x0100
        /*029a*/ 	.byte	0x05
	.zero		1


	//   ....[28]....
        /*029c*/ 	.word	0x00000770
        /*02a0*/ 	.word	0x000000ff
        /*02a4*/ 	.word	0x00000070
        /*02a8*/ 	.short	0x0100
        /*02aa*/ 	.byte	0x05
	.zero		1


	//   ....[29]....
        /*02ac*/ 	.word	0x00000780
        /*02b0*/ 	.word	0x000000ff
        /*02b4*/ 	.word	0x00000130
        /*02b8*/ 	.short	0x0100
        /*02ba*/ 	.byte	0x05
	.zero		1


	//   ....[30]....
        /*02bc*/ 	.word	0x00000790
        /*02c0*/ 	.word	0x000000ff
        /*02c4*/ 	.word	0x00000078
        /*02c8*/ 	.short	0x0100
        /*02ca*/ 	.byte	0x05
	.zero		1


	//   ....[31]....
        /*02cc*/ 	.word	0x000007a0
        /*02d0*/ 	.word	0x000000ff
        /*02d4*/ 	.word	0x00000138
        /*02d8*/ 	.short	0x0100
        /*02da*/ 	.byte	0x05
	.zero		1


	//   ....[32]....
        /*02dc*/ 	.word	0x000007b0
        /*02e0*/ 	.word	0x000000ff
        /*02e4*/ 	.word	0x00000080
        /*02e8*/ 	.short	0x0100
        /*02ea*/ 	.byte	0x05
	.zero		1


	//   ....[33]....
        /*02ec*/ 	.word	0x000007c0
        /*02f0*/ 	.word	0x000000ff
        /*02f4*/ 	.word	0x00000140
        /*02f8*/ 	.short	0x0100
        /*02fa*/ 	.byte	0x05
	.zero		1


	//   ....[34]....
        /*02fc*/ 	.word	0x000007d0
        /*0300*/ 	.word	0x000000ff
        /*0304*/ 	.word	0x00000088
        /*0308*/ 	.short	0x0100
        /*030a*/ 	.byte	0x05
	.zero		1


	//   ....[35]....
        /*030c*/ 	.word	0x000007e0
        /*0310*/ 	.word	0x000000ff
        /*0314*/ 	.word	0x00000148
        /*0318*/ 	.short	0x0100
        /*031a*/ 	.byte	0x05
	.zero		1


	//   ....[36]....
        /*031c*/ 	.word	0x000007f0
        /*0320*/ 	.word	0x000000ff
        /*0324*/ 	.word	0x00000090
        /*0328*/ 	.short	0x0100
        /*032a*/ 	.byte	0x05
	.zero		1


	//   ....[37]....
        /*032c*/ 	.word	0x00000800
        /*0330*/ 	.word	0x000000ff
        /*0334*/ 	.word	0x00000150
        /*0338*/ 	.short	0x0100
        /*033a*/ 	.byte	0x05
	.zero		1


	//   ....[38]....
        /*033c*/ 	.word	0x00000810
        /*0340*/ 	.word	0x000000ff
        /*0344*/ 	.word	0x00000098
        /*0348*/ 	.short	0x0100
        /*034a*/ 	.byte	0x05
	.zero		1


	//   ....[39]....
        /*034c*/ 	.word	0x00000820
        /*0350*/ 	.word	0x000000ff
        /*0354*/ 	.word	0x00000158
        /*0358*/ 	.short	0x0100
        /*035a*/ 	.byte	0x05
	.zero		1


	//   ....[40]....
        /*035c*/ 	.word	0x00000830
        /*0360*/ 	.word	0x000000ff
        /*0364*/ 	.word	0x000000a0
        /*0368*/ 	.short	0x0100
        /*036a*/ 	.byte	0x05
	.zero		1


	//   ....[41]....
        /*036c*/ 	.word	0x00000840
        /*0370*/ 	.word	0x000000ff
        /*0374*/ 	.word	0x00000160
        /*0378*/ 	.short	0x0100
        /*037a*/ 	.byte	0x05
	.zero		1


	//   ....[42]....
        /*037c*/ 	.word	0x00000850
        /*0380*/ 	.word	0x000000ff
        /*0384*/ 	.word	0x000000a8
        /*0388*/ 	.short	0x0100
        /*038a*/ 	.byte	0x05
	.zero		1


	//   ....[43]....
        /*038c*/ 	.word	0x00000860
        /*0390*/ 	.word	0x000000ff
        /*0394*/ 	.word	0x00000168
        /*0398*/ 	.short	0x0100
        /*039a*/ 	.byte	0x05
	.zero		1


	//   ....[44]....
        /*039c*/ 	.word	0x00000870
        /*03a0*/ 	.word	0x000000ff
        /*03a4*/ 	.word	0x000000b0
        /*03a8*/ 	.short	0x0100
        /*03aa*/ 	.byte	0x05
	.zero		1


	//   ....[45]....
        /*03ac*/ 	.word	0x00000880
        /*03b0*/ 	.word	0x000000ff
        /*03b4*/ 	.word	0x00000170
        /*03b8*/ 	.short	0x0100
        /*03ba*/ 	.byte	0x05
	.zero		1


	//   ....[46]....
        /*03bc*/ 	.word	0x00000890
        /*03c0*/ 	.word	0x000000ff
        /*03c4*/ 	.word	0x000000b8
        /*03c8*/ 	.short	0x0100
        /*03ca*/ 	.byte	0x05
	.zero		1


	//   ....[47]....
        /*03cc*/ 	.word	0x000008a0
        /*03d0*/ 	.word	0x000000ff
        /*03d4*/ 	.word	0x00000178
        /*03d8*/ 	.short	0x0100
        /*03da*/ 	.byte	0x05
	.zero		1


	//   ....[48]....
        /*03dc*/ 	.word	0x000009e0
        /*03e0*/ 	.word	0x000000ff
        /*03e4*/ 	.word	0x00000180
        /*03e8*/ 	.short	0x0100
        /*03ea*/ 	.byte	0x06
	.zero		1


	//   ....[49]....
        /*03ec*/ 	.word	0x000009f0
        /*03f0*/ 	.word	0x000000ff
        /*03f4*/ 	.word	0x00000188
        /*03f8*/ 	.short	0x0100
        /*03fa*/ 	.byte	0x06
	.zero		1


	//   ....[50]....
        /*03fc*/ 	.word	0x00000ae0
        /*0400*/ 	.word	0x000000ff
        /*0404*/ 	.word	0x00000190
        /*0408*/ 	.short	0x0100
        /*040a*/ 	.byte	0x05
	.zero		1


	//   ....[51]....
        /*040c*/ 	.word	0x00000af0
        /*0410*/ 	.word	0x000000ff
        /*0414*/ 	.word	0x00000198
        /*0418*/ 	.short	0x0100
        /*041a*/ 	.byte	0x05
	.zero		1


	//   ....[52]....
        /*041c*/ 	.word	0x00000c30
        /*0420*/ 	.word	0x000000ff
        /*0424*/ 	.word	0x000001a0
        /*0428*/ 	.short	0x0100
        /*042a*/ 	.byte	0x05
	.zero		1


	//   ....[53]....
        /*042c*/ 	.word	0x00000c40
        /*0430*/ 	.word	0x000000ff
        /*0434*/ 	.word	0x000001b0
        /*0438*/ 	.short	0x0100
        /*043a*/ 	.byte	0x05
	.zero		1


	//   ....[54]....
        /*043c*/ 	.word	0x00000c50
        /*0440*/ 	.word	0x000000ff
        /*0444*/ 	.word	0x000001a8
        /*0448*/ 	.short	0x0100
        /*044a*/ 	.byte	0x05
	.zero		1


	//   ....[55]....
        /*044c*/ 	.word	0x00000c60
        /*0450*/ 	.word	0x000000ff
        /*0454*/ 	.word	0x000001b8
        /*0458*/ 	.short	0x0100
        /*045a*/ 	.byte	0x05
	.zero		1


	//   ....[56]....
        /*045c*/ 	.word	0x00000d90
        /*0460*/ 	.word	0x000000ff
        /*0464*/ 	.word	0x000001c0
        /*0468*/ 	.short	0x0100
        /*046a*/ 	.byte	0x06
	.zero		1


	//   ....[57]....
        /*046c*/ 	.word	0x00000da0
        /*0470*/ 	.word	0x000000ff
        /*0474*/ 	.word	0x000001e0
        /*0478*/ 	.short	0x0100
        /*047a*/ 	.byte	0x06
	.zero		1


	//   ....[58]....
        /*047c*/ 	.word	0x00000db0
        /*0480*/ 	.word	0x000000ff
        /*0484*/ 	.word	0x000001c8
        /*0488*/ 	.short	0x0100
        /*048a*/ 	.byte	0x06
	.zero		1


	//   ....[59]....
        /*048c*/ 	.word	0x00000dc0
        /*0490*/ 	.word	0x000000ff
        /*0494*/ 	.word	0x000001e8
        /*0498*/ 	.short	0x0100
        /*049a*/ 	.byte	0x06
	.zero		1


	//   ....[60]....
        /*049c*/ 	.word	0x00000dd0
        /*04a0*/ 	.word	0x000000ff
        /*04a4*/ 	.word	0x000001d0
        /*04a8*/ 	.short	0x0100
        /*04aa*/ 	.byte	0x06
	.zero		1


	//   ....[61]....
        /*04ac*/ 	.word	0x00000de0
        /*04b0*/ 	.word	0x000000ff
        /*04b4*/ 	.word	0x000001f0
        /*04b8*/ 	.short	0x0100
        /*04ba*/ 	.byte	0x06
	.zero		1


	//   ....[62]....
        /*04bc*/ 	.word	0x00000df0
        /*04c0*/ 	.word	0x000000ff
        /*04c4*/ 	.word	0x000001d8
        /*04c8*/ 	.short	0x0100
        /*04ca*/ 	.byte	0x06
	.zero		1


	//   ....[63]....
        /*04cc*/ 	.word	0x00000e00
        /*04d0*/ 	.word	0x000000ff
        /*04d4*/ 	.word	0x000001f8
        /*04d8*/ 	.short	0x0100
        /*04da*/ 	.byte	0x06
	.zero		1


	//   ....[64]....
        /*04dc*/ 	.word	0x00000ef0
        /*04e0*/ 	.word	0x000000ff
        /*04e4*/ 	.word	0x00000200
        /*04e8*/ 	.short	0x0100
        /*04ea*/ 	.byte	0x05
	.zero		1


	//   ....[65]....
        /*04ec*/ 	.word	0x00000f00
        /*04f0*/ 	.word	0x000000ff
        /*04f4*/ 	.word	0x00000210
        /*04f8*/ 	.short	0x0100
        /*04fa*/ 	.byte	0x05
	.zero		1


	//   ....[66]....
        /*04fc*/ 	.word	0x00000f10
        /*0500*/ 	.word	0x000000ff
        /*0504*/ 	.word	0x00000208
        /*0508*/ 	.short	0x0100
        /*050a*/ 	.byte	0x05
	.zero		1


	//   ....[67]....
        /*050c*/ 	.word	0x00000f20
        /*0510*/ 	.word	0x000000ff
        /*0514*/ 	.word	0x00000218
        /*0518*/ 	.short	0x0100
        /*051a*/ 	.byte	0x05
	.zero		1


	//   ....[68]....
        /*051c*/ 	.word	0x000017f0
        /*0520*/ 	.word	0x00000002
        /*0524*/ 	.word	0x00000210
        /*0528*/ 	.short	0x010a
        /*052a*/ 	.byte	0xff
	.zero		1


	//   ....[69]....
        /*052c*/ 	.word	0x00001820
        /*0530*/ 	.word	0x00000002
        /*0534*/ 	.word	0x00000200
        /*0538*/ 	.short	0x0101
        /*053a*/ 	.byte	0xff
	.zero		1


	//   ....[70]....
        /*053c*/ 	.word	0x000018f0
        /*0540*/ 	.word	0x000000ff
        /*0544*/ 	.word	0x000000c0
        /*0548*/ 	.short	0x010a
        /*054a*/ 	.byte	0x08
	.zero		1


	//   ....[71]....
        /*054c*/ 	.word	0x00001990
        /*0550*/ 	.word	0x000000ff
        /*0554*/ 	.word	0x000000c0
        /*0558*/ 	.short	0x010a
        /*055a*/ 	.byte	0x21
	.zero		1


	//   ....[72]....
        /*055c*/ 	.word	0x00001ae0
        /*0560*/ 	.word	0x000000ff
        /*0564*/ 	.word	0x000000c0
        /*0568*/ 	.short	0x010a
        /*056a*/ 	.byte	0x08
	.zero		1


	//   ....[73]....
        /*056c*/ 	.word	0x00001bf0
        /*0570*/ 	.word	0x000000ff
        /*0574*/ 	.word	0x00000198
        /*0578*/ 	.short	0x0101
        /*057a*/ 	.byte	0x04
	.zero		1


	//   ....[74]....
        /*057c*/ 	.word	0x00001c10
        /*0580*/ 	.word	0x000000ff
        /*0584*/ 	.word	0x000000c0
        /*0588*/ 	.short	0x010a
        /*058a*/ 	.byte	0x08
	.zero		1


	//   ....[75]....
        /*058c*/ 	.word	0x00001c90
        /*0590*/ 	.word	0x000000ff
        /*0594*/ 	.word	0x000000c0
        /*0598*/ 	.short	0x010a
        /*059a*/ 	.byte	0x11
	.zero		1


	//   ....[76]....
        /*059c*/ 	.word	0x00001de0
        /*05a0*/ 	.word	0x000000ff
        /*05a4*/ 	.word	0x000000c0
        /*05a8*/ 	.short	0x010a
        /*05aa*/ 	.byte	0x08
	.zero		1


	//   ....[77]....
        /*05ac*/ 	.word	0x00001f20
        /*05b0*/ 	.word	0x00000002
        /*05b4*/ 	.word	0x000001a0
        /*05b8*/ 	.short	0x010a
        /*05ba*/ 	.byte	0xff
	.zero		1


	//   ....[78]....
        /*05bc*/ 	.word	0x00001fe0
        /*05c0*/ 	.word	0x00000002
        /*05c4*/ 	.word	0x00000000
        /*05c8*/ 	.short	0x0101
        /*05ca*/ 	.byte	0xff
	.zero		1


	//   ....[79]....
        /*05cc*/ 	.word	0x00002540
        /*05d0*/ 	.word	0x000000ff
        /*05d4*/ 	.word	0x00000000
        /*05d8*/ 	.short	0x010a
        /*05da*/ 	.byte	0x05
	.zero		1


	//   ....[80]....
        /*05dc*/ 	.word	0x000025d0
        /*05e0*/ 	.word	0x000000ff
        /*05e4*/ 	.word	0x00000000
        /*05e8*/ 	.short	0x010a
        /*05ea*/ 	.byte	0x05
	.zero		1


	//   ....[81]....
        /*05ec*/ 	.word	0x00002660
        /*05f0*/ 	.word	0x000000ff
        /*05f4*/ 	.word	0x00000000
        /*05f8*/ 	.short	0x010a
        /*05fa*/ 	.byte	0x05
	.zero		1


	//   ....[82]....
        /*05fc*/ 	.word	0x000026f0
        /*0600*/ 	.word	0x000000ff
        /*0604*/ 	.word	0x00000000
        /*0608*/ 	.short	0x010a
        /*060a*/ 	.byte	0x05
	.zero		1


	//   ....[83]....
        /*060c*/ 	.word	0x00002780
        /*0610*/ 	.word	0x000000ff
        /*0614*/ 	.word	0x00000000
        /*0618*/ 	.short	0x010a
        /*061a*/ 	.byte	0x05
	.zero		1


	//   ....[84]....
        /*061c*/ 	.word	0x00002810
        /*0620*/ 	.word	0x000000ff
        /*0624*/ 	.word	0x00000000
        /*0628*/ 	.short	0x010a
        /*062a*/ 	.byte	0x05
	.zero		1


	//   ....[85]....
        /*062c*/ 	.word	0x000028a0
        /*0630*/ 	.word	0x000000ff
        /*0634*/ 	.word	0x00000000
        /*0638*/ 	.short	0x010a
        /*063a*/ 	.byte	0x05
	.zero		1


	//   ....[86]....
        /*063c*/ 	.word	0x00002930
        /*0640*/ 	.word	0x000000ff
        /*0644*/ 	.word	0x00000000
        /*0648*/ 	.short	0x010a
        /*064a*/ 	.byte	0x05
	.zero		1


	//   ....[87]....
        /*064c*/ 	.word	0x000029c0
        /*0650*/ 	.word	0x000000ff
        /*0654*/ 	.word	0x00000000
        /*0658*/ 	.short	0x010a
        /*065a*/ 	.byte	0x05
	.zero		1


	//   ....[88]....
        /*065c*/ 	.word	0x00002a50
        /*0660*/ 	.word	0x000000ff
        /*0664*/ 	.word	0x00000000
        /*0668*/ 	.short	0x010a
        /*066a*/ 	.byte	0x05
	.zero		1


	//   ....[89]....
        /*066c*/ 	.word	0x00002ae0
        /*0670*/ 	.word	0x000000ff
        /*0674*/ 	.word	0x00000000
        /*0678*/ 	.short	0x010a
        /*067a*/ 	.byte	0x05
	.zero		1


	//   ....[90]....
        /*067c*/ 	.word	0x00002b70
        /*0680*/ 	.word	0x000000ff
        /*0684*/ 	.word	0x00000000
        /*0688*/ 	.short	0x010a
        /*068a*/ 	.byte	0x05
	.zero		1


	//   ....[91]....
        /*068c*/ 	.word	0x00002c00
        /*0690*/ 	.word	0x000000ff
        /*0694*/ 	.word	0x00000000
        /*0698*/ 	.short	0x010a
        /*069a*/ 	.byte	0x05
	.zero		1


	//   ....[92]....
        /*069c*/ 	.word	0x00002c90
        /*06a0*/ 	.word	0x000000ff
        /*06a4*/ 	.word	0x00000000
        /*06a8*/ 	.short	0x010a
        /*06aa*/ 	.byte	0x05
	.zero		1


	//   ....[93]....
        /*06ac*/ 	.word	0x00002d20
        /*06b0*/ 	.word	0x000000ff
        /*06b4*/ 	.word	0x00000000
        /*06b8*/ 	.short	0x010a
        /*06ba*/ 	.byte	0x05
	.zero		1


	//   ....[94]....
        /*06bc*/ 	.word	0x00002db0
        /*06c0*/ 	.word	0x000000ff
        /*06c4*/ 	.word	0x00000000
        /*06c8*/ 	.short	0x010a
        /*06ca*/ 	.byte	0x05
	.zero		1


	//   ....[95]....
        /*06cc*/ 	.word	0x00002e40
        /*06d0*/ 	.word	0x000000ff
        /*06d4*/ 	.word	0x00000000
        /*06d8*/ 	.short	0x010a
        /*06da*/ 	.byte	0x05
	.zero		1


	//   ....[96]....
        /*06dc*/ 	.word	0x00002ed0
        /*06e0*/ 	.word	0x000000ff
        /*06e4*/ 	.word	0x00000000
        /*06e8*/ 	.short	0x010a
        /*06ea*/ 	.byte	0x05
	.zero		1


	//   ....[97]....
        /*06ec*/ 	.word	0x00002f60
        /*06f0*/ 	.word	0x000000ff
        /*06f4*/ 	.word	0x00000000
        /*06f8*/ 	.short	0x010a
        /*06fa*/ 	.byte	0x05
	.zero		1


	//   ....[98]....
        /*06fc*/ 	.word	0x00002ff0
        /*0700*/ 	.word	0x000000ff
        /*0704*/ 	.word	0x00000000
        /*0708*/ 	.short	0x010a
        /*070a*/ 	.byte	0x05
	.zero		1


	//   ....[99]....
        /*070c*/ 	.word	0x00003080
        /*0710*/ 	.word	0x000000ff
        /*0714*/ 	.word	0x00000000
        /*0718*/ 	.short	0x010a
        /*071a*/ 	.byte	0x05
	.zero		1


	//   ....[100]....
        /*071c*/ 	.word	0x00003110
        /*0720*/ 	.word	0x000000ff
        /*0724*/ 	.word	0x00000000
        /*0728*/ 	.short	0x010a
        /*072a*/ 	.byte	0x05
	.zero		1


	//   ....[101]....
        /*072c*/ 	.word	0x000031a0
        /*0730*/ 	.word	0x000000ff
        /*0734*/ 	.word	0x00000000
        /*0738*/ 	.short	0x010a
        /*073a*/ 	.byte	0x05
	.zero		1


	//   ....[102]....
        /*073c*/ 	.word	0x00003240
        /*0740*/ 	.word	0x00000000
        /*0744*/ 	.word	0x00000000
        /*0748*/ 	.short	0x010a
        /*074a*/ 	.byte	0xff
	.zero		1


	//   ....[103]....
        /*074c*/ 	.word	0x00003360
        /*0750*/ 	.word	0x00000000
        /*0754*/ 	.word	0x00000200
        /*0758*/ 	.short	0x010a
        /*075a*/ 	.byte	0xff
	.zero		1


	//   ....[104]....
        /*075c*/ 	.word	0x000033d0
        /*0760*/ 	.word	0x00000000
        /*0764*/ 	.word	0x00000000
        /*0768*/ 	.short	0x0101
        /*076a*/ 	.byte	0xff
	.zero		1


	//   ....[105]....
        /*076c*/ 	.word	0x000033f0
        /*0770*/ 	.word	0x000000ff
        /*0774*/ 	.word	0x000001b0
        /*0778*/ 	.short	0x010a
        /*077a*/ 	.byte	0x05
	.zero		1


	//   ....[106]....
        /*077c*/ 	.word	0x00003510
        /*0780*/ 	.word	0x00000000
        /*0784*/ 	.word	0x000001a0
        /*0788*/ 	.short	0x010a
        /*078a*/ 	.byte	0xff
	.zero		1


	//   ....[107]....
        /*078c*/ 	.word	0x00003610
        /*0790*/ 	.word	0x00000000
        /*0794*/ 	.word	0x00000000
        /*0798*/ 	.short	0x0101
        /*079a*/ 	.byte	0xff
	.zero		1


	//   ....[108]....
        /*079c*/ 	.word	0x000036a0
        /*07a0*/ 	.word	0x000000ff
        /*07a4*/ 	.word	0x000001b0
        /*07a8*/ 	.short	0x0106
        /*07aa*/ 	.byte	0x05
	.zero		1


	//   ....[109]....
        /*07ac*/ 	.word	0x000036c0
        /*07b0*/ 	.word	0x000000ff
        /*07b4*/ 	.word	0x000001b0
        /*07b8*/ 	.short	0x010a
        /*07ba*/ 	.byte	0x05
	.zero		1


	//   ....[110]....
        /*07bc*/ 	.word	0x00003750
        /*07c0*/ 	.word	0x000000ff
        /*07c4*/ 	.word	0x000001b0
        /*07c8*/ 	.short	0x0106
        /*07ca*/ 	.byte	0x04
	.zero		1


	//   ....[111]....
        /*07cc*/ 	.word	0x00003790
        /*07d0*/ 	.word	0x00000000
        /*07d4*/ 	.word	0x000001b0
        /*07d8*/ 	.short	0x010a
        /*07da*/ 	.byte	0xff
	.zero		1


	//   ....[112]....
        /*07dc*/ 	.word	0x00003c90
        /*07e0*/ 	.word	0x00000000
        /*07e4*/ 	.word	0x000001a0
        /*07e8*/ 	.short	0x010a
        /*07ea*/ 	.byte	0xff
	.zero		1


	//   ....[113]....
        /*07ec*/ 	.word	0x00003da0
        /*07f0*/ 	.word	0x00000003
        /*07f4*/ 	.word	0x00000000
        /*07f8*/ 	.short	0x0101
        /*07fa*/ 	.byte	0xff
	.zero		1


	//   ....[114]....
        /*07fc*/ 	.word	0x00003db0
        /*0800*/ 	.word	0x000000ff
        /*0804*/ 	.word	0x00000000
        /*0808*/ 	.short	0x010a
        /*080a*/ 	.byte	0x04
	.zero		1


	//   ....[115]....
        /*080c*/ 	.word	0x00003dd0
        /*0810*/ 	.word	0x000000ff
        /*0814*/ 	.word	0x000001e0
        /*0818*/ 	.short	0x010a
        /*081a*/ 	.byte	0x08
	.zero		1


	//   ....[116]....
        /*081c*/ 	.word	0x00003ea0
        /*0820*/ 	.word	0x000000ff
        /*0824*/ 	.word	0x00000000
        /*0828*/ 	.short	0x010a
        /*082a*/ 	.byte	0x07
	.zero		1


	//   ....[117]....
        /*082c*/ 	.word	0x00003fe0
        /*0830*/ 	.word	0x000000ff
        /*0834*/ 	.word	0x00000000
        /*0838*/ 	.short	0x010a
        /*083a*/ 	.byte	0x04
	.zero		1


	//   ....[118]....
        /*083c*/ 	.word	0x000041d0
        /*0840*/ 	.word	0x000000ff
        /*0844*/ 	.word	0x00000000
        /*0848*/ 	.short	0x010a
        /*084a*/ 	.byte	0x05
	.zero		1


	//   ....[119]....
        /*084c*/ 	.word	0x00004260
        /*0850*/ 	.word	0x000000ff
        /*0854*/ 	.word	0x00000000
        /*0858*/ 	.short	0x010a
        /*085a*/ 	.byte	0x05
	.zero		1


	//   ....[120]....
        /*085c*/ 	.word	0x000042f0
        /*0860*/ 	.word	0x000000ff
        /*0864*/ 	.word	0x00000000
        /*0868*/ 	.short	0x010a
        /*086a*/ 	.byte	0x05
	.zero		1


	//   ....[121]....
        /*086c*/ 	.word	0x00004380
        /*0870*/ 	.word	0x000000ff
        /*0874*/ 	.word	0x00000000
        /*0878*/ 	.short	0x010a
        /*087a*/ 	.byte	0x07
	.zero		1


	//   ....[122]....
        /*087c*/ 	.word	0x000047d0
        /*0880*/ 	.word	0x00000000
        /*0884*/ 	.word	0x000001a0
        /*0888*/ 	.short	0x010a
        /*088a*/ 	.byte	0xff
	.zero		1


	//   ....[123]....
        /*088c*/ 	.word	0x000048c0
        /*0890*/ 	.word	0x00000000
        /*0894*/ 	.word	0x00000000
        /*0898*/ 	.short	0x0101
        /*089a*/ 	.byte	0xff
	.zero		1


	//   ....[124]....
        /*089c*/ 	.word	0x00004be0
        /*08a0*/ 	.word	0x000000ff
        /*08a4*/ 	.word	0x00000198
        /*08a8*/ 	.short	0x010a
        /*08aa*/ 	.byte	0x06
	.zero		1


	//   ....[125]....
        /*08ac*/ 	.word	0x00004d60
        /*08b0*/ 	.word	0x000000ff
        /*08b4*/ 	.word	0x00000188
        /*08b8*/ 	.short	0x010a
        /*08ba*/ 	.byte	0x06
	.zero		1


	//   ....[126]....
        /*08bc*/ 	.word	0x00005090
        /*08c0*/ 	.word	0x000000ff
        /*08c4*/ 	.word	0x00000180
        /*08c8*/ 	.short	0x010b
        /*08ca*/ 	.byte	0x06
	.zero		1


	//   ....[127]....
        /*08cc*/ 	.word	0x000050b0
        /*08d0*/ 	.word	0x000000ff
        /*08d4*/ 	.word	0x00000000
        /*08d8*/ 	.short	0x0101
        /*08da*/ 	.byte	0x27
	.zero		1


	//   ....[128]....
        /*08dc*/ 	.word	0x000050f0
        /*08e0*/ 	.word	0x00000000
        /*08e4*/ 	.word	0x00000188
        /*08e8*/ 	.short	0x010a
        /*08ea*/ 	.byte	0xff
	.zero		1


	//   ....[129]....
        /*08ec*/ 	.word	0x00005350
        /*08f0*/ 	.word	0x00000000
        /*08f4*/ 	.word	0x000001a0
        /*08f8*/ 	.short	0x010a
        /*08fa*/ 	.byte	0xff
	.zero		1


	//   ....[130]....
        /*08fc*/ 	.word	0x00005420
        /*0900*/ 	.word	0x00000000
        /*0904*/ 	.word	0x00000000
        /*0908*/ 	.short	0x0101
        /*090a*/ 	.byte	0xff
	.zero		1


	//   ....[131]....
        /*090c*/ 	.word	0x00005ab0
        /*0910*/ 	.word	0x000000ff
        /*0914*/ 	.word	0x00000180
        /*0918*/ 	.short	0x010a
        /*091a*/ 	.byte	0x2e
	.zero		1


	//   ....[132]....
        /*091c*/ 	.word	0x00005ae0
        /*0920*/ 	.word	0x000000ff
        /*0924*/ 	.word	0x000001c0
        /*0928*/ 	.short	0x010a
        /*092a*/ 	.byte	0x32
	.zero		1


	//   ....[133]....
        /*092c*/ 	.word	0x00005c00
        /*0930*/ 	.word	0x000000ff
        /*0934*/ 	.word	0x00000180
        /*0938*/ 	.short	0x010a
        /*093a*/ 	.byte	0x2e
	.zero		1


	//   ....[134]....
        /*093c*/ 	.word	0x00005d90
        /*0940*/ 	.word	0x000000ff
        /*0944*/ 	.word	0x00000000
        /*0948*/ 	.short	0x0101
        /*094a*/ 	.byte	0x04
	.zero		1


	//   ....[135]....
        /*094c*/ 	.word	0x00005de0
        /*0950*/ 	.word	0x000000ff
        /*0954*/ 	.word	0x000001c0
        /*0958*/ 	.short	0x010a
        /*095a*/ 	.byte	0x32
	.zero		1


	//   ....[136]....
        /*095c*/ 	.word	0x00006020
        /*0960*/ 	.word	0x000000ff
        /*0964*/ 	.word	0x00000000
        /*0968*/ 	.short	0x0101
        /*096a*/ 	.byte	0x05
	.zero		1


	//   ....[137]....
        /*096c*/ 	.word	0x00006630
        /*0970*/ 	.word	0x00000002
        /*0974*/ 	.word	0x00000210
        /*0978*/ 	.short	0x010a
        /*097a*/ 	.byte	0xff
	.zero		1


	//   ....[138]....
        /*097c*/ 	.word	0x00006690
        /*0980*/ 	.word	0x00000002
        /*0984*/ 	.word	0x000000c0
        /*0988*/ 	.short	0x010a
        /*098a*/ 	.byte	0xff
	.zero		1


	//   ....[139]....
        /*098c*/ 	.word	0x000066f0
        /*0990*/ 	.word	0x00000002
        /*0994*/ 	.word	0x000000c0
        /*0998*/ 	.short	0x010a
        /*099a*/ 	.byte	0xff
	.zero		1


	//   ....[140]....
        /*099c*/ 	.word	0x00006740
        /*09a0*/ 	.word	0x00000002
        /*09a4*/ 	.word	0x000001a0
        /*09a8*/ 	.short	0x010a
        /*09aa*/ 	.byte	0xff
	.zero		1


	//   ....[141]....
        /*09ac*/ 	.word	0x000067a0
        /*09b0*/ 	.word	0x00000000
        /*09b4*/ 	.word	0x00000000
        /*09b8*/ 	.short	0x010a
        /*09ba*/ 	.byte	0xff
	.zero		1


	//   ....[142]....
        /*09bc*/ 	.word	0x00006800
        /*09c0*/ 	.word	0x00000000
        /*09c4*/ 	.word	0x00000000
        /*09c8*/ 	.short	0x010a
        /*09ca*/ 	.byte	0xff
	.zero		1


	//   ....[143]....
        /*09cc*/ 	.word	0x00006860
        /*09d0*/ 	.word	0x00000000
        /*09d4*/ 	.word	0x00000000
        /*09d8*/ 	.short	0x010a
        /*09da*/ 	.byte	0xff
	.zero		1


	//   ....[144]....
        /*09dc*/ 	.word	0x000068c0
        /*09e0*/ 	.word	0x00000000
        /*09e4*/ 	.word	0x00000000
        /*09e8*/ 	.short	0x010a
        /*09ea*/ 	.byte	0xff
	.zero		1


	//   ....[145]....
        /*09ec*/ 	.word	0x00006920
        /*09f0*/ 	.word	0x00000000
        /*09f4*/ 	.word	0x00000000
        /*09f8*/ 	.short	0x010a
        /*09fa*/ 	.byte	0xff
	.zero		1


	//   ....[146]....
        /*09fc*/ 	.word	0x00006980
        /*0a00*/ 	.word	0x00000000
        /*0a04*/ 	.word	0x00000000
        /*0a08*/ 	.short	0x010a
        /*0a0a*/ 	.byte	0xff
	.zero		1


	//   ....[147]....
        /*0a0c*/ 	.word	0x000069e0
        /*0a10*/ 	.word	0x00000000
        /*0a14*/ 	.word	0x00000000
        /*0a18*/ 	.short	0x010a
        /*0a1a*/ 	.byte	0xff
	.zero		1


	//   ....[148]....
        /*0a1c*/ 	.word	0x00006a40
        /*0a20*/ 	.word	0x00000000
        /*0a24*/ 	.word	0x00000000
        /*0a28*/ 	.short	0x010a
        /*0a2a*/ 	.byte	0xff
	.zero		1


	//   ....[149]....
        /*0a2c*/ 	.word	0x00006aa0
        /*0a30*/ 	.word	0x00000000
        /*0a34*/ 	.word	0x00000000
        /*0a38*/ 	.short	0x010a
        /*0a3a*/ 	.byte	0xff
	.zero		1


	//   ....[150]....
        /*0a3c*/ 	.word	0x00006b00
        /*0a40*/ 	.word	0x00000000
        /*0a44*/ 	.word	0x00000000
        /*0a48*/ 	.short	0x010a
        /*0a4a*/ 	.byte	0xff
	.zero		1


	//   ....[151]....
        /*0a4c*/ 	.word	0x00006b60
        /*0a50*/ 	.word	0x00000000
        /*0a54*/ 	.word	0x00000000
        /*0a58*/ 	.short	0x010a
        /*0a5a*/ 	.byte	0xff
	.zero		1


	//   ....[152]....
        /*0a5c*/ 	.word	0x00006bc0
        /*0a60*/ 	.word	0x00000000
        /*0a64*/ 	.word	0x00000000
        /*0a68*/ 	.short	0x010a
        /*0a6a*/ 	.byte	0xff
	.zero		1


	//   ....[153]....
        /*0a6c*/ 	.word	0x00006c20
        /*0a70*/ 	.word	0x00000000
        /*0a74*/ 	.word	0x00000000
        /*0a78*/ 	.short	0x010a
        /*0a7a*/ 	.byte	0xff
	.zero		1


	//   ....[154]....
        /*0a7c*/ 	.word	0x00006c80
        /*0a80*/ 	.word	0x00000000
        /*0a84*/ 	.word	0x00000000
        /*0a88*/ 	.short	0x010a
        /*0a8a*/ 	.byte	0xff
	.zero		1


	//   ....[155]....
        /*0a8c*/ 	.word	0x00006ce0
        /*0a90*/ 	.word	0x00000000
        /*0a94*/ 	.word	0x00000000
        /*0a98*/ 	.short	0x010a
        /*0a9a*/ 	.byte	0xff
	.zero		1


	//   ....[156]....
        /*0a9c*/ 	.word	0x00006d40
        /*0aa0*/ 	.word	0x00000000
        /*0aa4*/ 	.word	0x00000000
        /*0aa8*/ 	.short	0x010a
        /*0aaa*/ 	.byte	0xff
	.zero		1


	//   ....[157]....
        /*0aac*/ 	.word	0x00006da0
        /*0ab0*/ 	.word	0x00000000
        /*0ab4*/ 	.word	0x00000000
        /*0ab8*/ 	.short	0x010a
        /*0aba*/ 	.byte	0xff
	.zero		1


	//   ....[158]....
        /*0abc*/ 	.word	0x00006e00
        /*0ac0*/ 	.word	0x00000000
        /*0ac4*/ 	.word	0x00000000
        /*0ac8*/ 	.short	0x010a
        /*0aca*/ 	.byte	0xff
	.zero		1


	//   ....[159]....
        /*0acc*/ 	.word	0x00006e60
        /*0ad0*/ 	.word	0x00000000
        /*0ad4*/ 	.word	0x00000000
        /*0ad8*/ 	.short	0x010a
        /*0ada*/ 	.byte	0xff
	.zero		1


	//   ....[160]....
        /*0adc*/ 	.word	0x00006ec0
        /*0ae0*/ 	.word	0x00000000
        /*0ae4*/ 	.word	0x00000000
        /*0ae8*/ 	.short	0x010a
        /*0aea*/ 	.byte	0xff
	.zero		1


	//   ....[161]....
        /*0aec*/ 	.word	0x00006f20
        /*0af0*/ 	.word	0x00000000
        /*0af4*/ 	.word	0x00000000
        /*0af8*/ 	.short	0x010a
        /*0afa*/ 	.byte	0xff
	.zero		1


	//   ....[162]....
        /*0afc*/ 	.word	0x00006f80
        /*0b00*/ 	.word	0x00000000
        /*0b04*/ 	.word	0x00000000
        /*0b08*/ 	.short	0x010a
        /*0b0a*/ 	.byte	0xff
	.zero		1


	//   ....[163]....
        /*0b0c*/ 	.word	0x00006fe0
        /*0b10*/ 	.word	0x00000000
        /*0b14*/ 	.word	0x00000000
        /*0b18*/ 	.short	0x010a
        /*0b1a*/ 	.byte	0xff
	.zero		1


	//   ....[164]....
        /*0b1c*/ 	.word	0x00007030
        /*0b20*/ 	.word	0x00000000
        /*0b24*/ 	.word	0x00000200
        /*0b28*/ 	.short	0x010a
        /*0b2a*/ 	.byte	0xff
	.zero		1


	//   ....[165]....
        /*0b2c*/ 	.word	0x00007090
        /*0b30*/ 	.word	0x00000000
        /*0b34*/ 	.word	0x000001b0
        /*0b38*/ 	.short	0x010a
        /*0b3a*/ 	.byte	0xff
	.zero		1


	//   ....[166]....
        /*0b3c*/ 	.word	0x000070e0
        /*0b40*/ 	.word	0x00000000
        /*0b44*/ 	.word	0x000001a0
        /*0b48*/ 	.short	0x010a
        /*0b4a*/ 	.byte	0xff
	.zero		1


	//   ....[167]....
        /*0b4c*/ 	.word	0x00007140
        /*0b50*/ 	.word	0x00000000
        /*0b54*/ 	.word	0x000001b0
        /*0b58*/ 	.short	0x010a
        /*0b5a*/ 	.byte	0xff
	.zero		1


	//   ....[168]....
        /*0b5c*/ 	.word	0x00007190
        /*0b60*/ 	.word	0x00000000
        /*0b64*/ 	.word	0x000001a0
        /*0b68*/ 	.short	0x010a
        /*0b6a*/ 	.byte	0xff
	.zero		1


	//   ....[169]....
        /*0b6c*/ 	.word	0x000071f0
        /*0b70*/ 	.word	0x00000002
        /*0b74*/ 	.word	0x000001e0
        /*0b78*/ 	.short	0x010a
        /*0b7a*/ 	.byte	0xff
	.zero		1


	//   ....[170]....
        /*0b7c*/ 	.word	0x00007250
        /*0b80*/ 	.word	0x00000000
        /*0b84*/ 	.word	0x00000000
        /*0b88*/ 	.short	0x010a
        /*0b8a*/ 	.byte	0xff
	.zero		1


	//   ....[171]....
        /*0b8c*/ 	.word	0x000072b0
        /*0b90*/ 	.word	0x00000000
        /*0b94*/ 	.word	0x00000000
        /*0b98*/ 	.short	0x010a
        /*0b9a*/ 	.byte	0xff
	.zero		1


	//   ....[172]....
        /*0b9c*/ 	.word	0x00007310
        /*0ba0*/ 	.word	0x00000000
        /*0ba4*/ 	.word	0x00000000
        /*0ba8*/ 	.short	0x010a
        /*0baa*/ 	.byte	0xff
	.zero		1


	//   ....[173]....
        /*0bac*/ 	.word	0x00007370
        /*0bb0*/ 	.word	0x00000000
        /*0bb4*/ 	.word	0x00000000
        /*0bb8*/ 	.short	0x010a
        /*0bba*/ 	.byte	0xff
	.zero		1


	//   ....[174]....
        /*0bbc*/ 	.word	0x000073d0
        /*0bc0*/ 	.word	0x00000000
        /*0bc4*/ 	.word	0x00000000
        /*0bc8*/ 	.short	0x010a
        /*0bca*/ 	.byte	0xff
	.zero		1


	//   ....[175]....
        /*0bcc*/ 	.word	0x00007420
        /*0bd0*/ 	.word	0x00000000
        /*0bd4*/ 	.word	0x000001a0
        /*0bd8*/ 	.short	0x010a
        /*0bda*/ 	.byte	0xff
	.zero		1


	//   ....[176]....
        /*0bdc*/ 	.word	0x00007480
        /*0be0*/ 	.word	0x00000000
        /*0be4*/ 	.word	0x00000198
        /*0be8*/ 	.short	0x010a
        /*0bea*/ 	.byte	0xff
	.zero		1


	//   ....[177]....
        /*0bec*/ 	.word	0x000074e0
        /*0bf0*/ 	.word	0x00000000
        /*0bf4*/ 	.word	0x00000188
        /*0bf8*/ 	.short	0x010a
        /*0bfa*/ 	.byte	0xff
	.zero		1


	//   ....[178]....
        /*0bfc*/ 	.word	0x00007530
        /*0c00*/ 	.word	0x00000000
        /*0c04*/ 	.word	0x000001a0
        /*0c08*/ 	.short	0x010a
        /*0c0a*/ 	.byte	0xff
	.zero		1


	//   ....[179]....
        /*0c0c*/ 	.word	0x00007590
        /*0c10*/ 	.word	0x00000000
        /*0c14*/ 	.word	0x00000180
        /*0c18*/ 	.short	0x010a
        /*0c1a*/ 	.byte	0xff
	.zero		1


	//   ....[180]....
        /*0c1c*/ 	.word	0x000075f0
        /*0c20*/ 	.word	0x00000000
        /*0c24*/ 	.word	0x000001c0
        /*0c28*/ 	.short	0x010a
        /*0c2a*/ 	.byte	0xff
	.zero		1


	//----- nvinfo : EIATTR_NUM_MBARRIERS
	.align		4
.L_44:
        /*0c2c*/ 	.byte	0x03, 0x38
        /*0c2e*/ 	.short	0x0044


	//----- nvinfo : EIATTR_EXIT_INSTR_OFFSETS
	.align		4
        /*0c30*/ 	.byte	0x04, 0x1c
        /*0c32*/ 	.short	(.L_46 - .L_45)


	//   ....[0]....
.L_45:
        /*0c34*/ 	.word	0x00003270


	//   ....[1]....
        /*0c38*/ 	.word	0x00003760


	//   ....[2]....
        /*0c3c*/ 	.word	0x000037c0


	//   ....[3]....
        /*0c40*/ 	.word	0x000045e0


	//   ....[4]....
        /*0c44*/ 	.word	0x00005120


	//   ....[5]....
        /*0c48*/ 	.word	0x00005160


	//   ....[6]....
        /*0c4c*/ 	.word	0x00006620


	//----- nvinfo : EIATTR_MAX_THREADS
	.align		4
.L_46:
        /*0c50*/ 	.byte	0x04, 0x05
        /*0c52*/ 	.short	(.L_48 - .L_47)
.L_47:
        /*0c54*/ 	.word	0x00000100
        /*0c58*/ 	.word	0x00000001
        /*0c5c*/ 	.word	0x00000001


	//----- nvinfo : EIATTR_CRS_STACK_SIZE
	.align		4
.L_48:
        /*0c60*/ 	.byte	0x04, 0x1e
        /*0c62*/ 	.short	(.L_50 - .L_49)
.L_49:
        /*0c64*/ 	.word	0x00000000


	//----- nvinfo : EIATTR_CBANK_PARAM_SIZE
	.align		4
.L_50:
        /*0c68*/ 	.byte	0x03, 0x19
        /*0c6a*/ 	.short	0x0800


	//----- nvinfo : EIATTR_PARAM_CBANK
	.align		4
        /*0c6c*/ 	.byte	0x04, 0x0a
        /*0c6e*/ 	.short	(.L_52 - .L_51)
	.align		4
.L_51:
        /*0c70*/ 	.word	index@(.nv.constant0._ZN7cutlass13device_kernelINS_4gemm6kernel13GemmUniversalIN4cute5tupleIJiiiiEEENS1_10collective13CollectiveMmaINS1_35MainloopSm100TmaUmmaWarpSpecializedILi24ELi2ELi4ENS5_IJNS4_1CILi1EEESB_SB_EEEEENS5_IJNSA_ILi128EEENSA_ILi16EEENSA_ILi64EEEEEEaNS5_IJlSB_lEEEaSI_NS4_8TiledMMAINS4_8MMA_AtomIJNS4_15SM100_MMA_S8_SSIaaiLi128ELi16ELNS4_4UMMA5MajorE0ELSN_0ELNSM_8SaturateE0EEEEEENS4_6LayoutISC_NS5_IJNSA_ILi0EEESS_SS_EEEEENS5_IJNS4_10UnderscoreESV_SV_EEEEENS4_13SM90_TMA_LOADENS4_14ComposedLayoutINS4_7SwizzleILi2ELi4ELi3EEENS4_18smem_ptr_flag_bitsILi8EEENSR_INS5_IJNSA_ILi8EEESG_EEENS5_IJSG_SB_EEEEEEEvNS4_8identityESY_S18_vS19_EENS_8epilogue10collective18CollectiveEpilogueINS1B_23Sm100TmaWarpSpecializedILi1ELi1ELi16ELb0ELb0EEEJSH_NS5_IJNSR_ISE_SB_EENSR_ISF_SB_EEEEEaSI_aSI_NS1B_6fusion15FusionCallbacksIS1F_NS1J_17LinearCombinationIaiaiLNS_15FloatRoundStyleE2EEESH_S1I_JEEENS4_5SM1004TMEM4LOAD26SM100_TMEM_LOAD_32dp32b16xESY_NSZ_INS10_ILi0ELi4ELi3EEES13_NSR_INS5_IJS14_SF_EEENS5_IJSF_SB_EEEEEEENS4_39AutoVectorizingCopyWithAssumedAlignmentILi128EEENS4_14SM90_TMA_STOREES1X_S1Z_S1Z_EEEvvEEEEvNT_6ParamsE)
        /*0c74*/ 	.short	0x0380
        /*0c76*/ 	.short	0x0800


	//----- nvinfo : EIATTR_SW_WAR
	.align		4
.L_52:
        /*0c78*/ 	.byte	0x04, 0x36
        /*0c7a*/ 	.short	(.L_54 - .L_53)
.L_53:
        /*0c7c*/ 	.word	0x00000008
.L_54:


//--------------------- .nv.callgraph             --------------------------
	.section	.nv.callgraph,"",@"SHT_CUDA_CALLGRAPH"
	.align	4
	.sectionentsize	8
	.align		4
        /*0000*/ 	.word	0x00000000
	.align		4
        /*0004*/ 	.word	0xffffffff
	.align		4
        /*0008*/ 	.word	index@(_ZN7cutlass13device_kernelINS_4gemm6kernel13GemmUniversalIN4cute5tupleIJiiiiEEENS1_10collective13CollectiveMmaINS1_35MainloopSm100TmaUmmaWarpSpecializedILi24ELi2ELi4ENS5_IJNS4_1CILi1EEESB_SB_EEEEENS5_IJNSA_ILi128EEENSA_ILi16EEENSA_ILi64EEEEEEaNS5_IJlSB_lEEEaSI_NS4_8TiledMMAINS4_8MMA_AtomIJNS4_15SM100_MMA_S8_SSIaaiLi128ELi16ELNS4_4UMMA5MajorE0ELSN_0ELNSM_8SaturateE0EEEEEENS4_6LayoutISC_NS5_IJNSA_ILi0EEESS_SS_EEEEENS5_IJNS4_10UnderscoreESV_SV_EEEEENS4_13SM90_TMA_LOADENS4_14ComposedLayoutINS4_7SwizzleILi2ELi4ELi3EEENS4_18smem_ptr_flag_bitsILi8EEENSR_INS5_IJNSA_ILi8EEESG_EEENS5_IJSG_SB_EEEEEEEvNS4_8identityESY_S18_vS19_EENS_8epilogue10collective18CollectiveEpilogueINS1B_23Sm100TmaWarpSpecializedILi1ELi1ELi16ELb0ELb0EEEJSH_NS5_IJNSR_ISE_SB_EENSR_ISF_SB_EEEEEaSI_aSI_NS1B_6fusion15FusionCallbacksIS1F_NS1J_17LinearCombinationIaiaiLNS_15FloatRoundStyleE2EEESH_S1I_JEEENS4_5SM1004TMEM4LOAD26SM100_TMEM_LOAD_32dp32b16xESY_NSZ_INS10_ILi0ELi4ELi3EEES13_NSR_INS5_IJS14_SF_EEENS5_IJSF_SB_EEEEEEENS4_39AutoVectorizingCopyWithAssumedAlignmentILi128EEENS4_14SM90_TMA_STOREES1X_S1Z_S1Z_EEEvvEEEEvNT_6ParamsE)
	.align		4
        /*000c*/ 	.word	index@(__assertfail)
	.align		4
        /*0010*/ 	.word	0x00000000
	.align		4
        /*0014*/ 	.word	0xfffffffe
	.align		4
        /*0018*/ 	.word	0x00000000
	.align		4
        /*001c*/ 	.word	0xfffffffd
	.align		4
        /*0020*/ 	.word	0x00000000
	.align		4
        /*0024*/ 	.word	0xfffffffc


//--------------------- .nv.constant4             --------------------------
	.section	.nv.constant4,"a",@progbits
	.align	8
	.align		8
.nv.constant4:
        /*0000*/ 	.dword	__assertfail
	.align		8
        /*0008*/ 	.dword	__unnamed_1
	.align		8
        /*0010*/ 	.dword	_ZN40_INTERNAL_a5d864f9_4_k_cu_6d83af5d_169284cuda3std3__45__cpo5beginE
	.align		8
        /*0018*/ 	.dword	_ZN40_INTERNAL_a5d864f9_4_k_cu_6d83af5d_169284cuda3std3__45__cpo3endE
	.align		8
        /*0020*/ 	.dword	_ZN40_INTERNAL_a5d864f9_4_k_cu_6d83af5d_169284cuda3std3__45__cpo6cbeginE
	.align		8
        /*0028*/ 	.dword	_ZN40_INTERNAL_a5d864f9_4_k_cu_6d83af5d_169284cuda3std3__45__cpo4cendE
	.align		8
        /*0030*/ 	.dword	_ZN40_INTERNAL_a5d864f9_4_k_cu_6d83af5d_169284cuda3std3__442_GLOBAL__N__a5d864f9_4_k_cu_6d83af5d_169286ignoreE
	.align		8
        /*0038*/ 	.dword	_ZN40_INTERNAL_a5d864f9_4_k_cu_6d83af5d_169284cuda3std3__419piecewise_constructE
	.align		8
        /*0040*/ 	.dword	_ZN40_INTERNAL_a5d864f9_4_k_cu_6d83af5d_169284cuda3std3__48in_placeE
	.align		8
        /*0048*/ 	.dword	_ZN40_INTERNAL_a5d864f9_4_k_cu_6d83af5d_169284cuda3std6ranges3__45__cpo4swapE
	.align		8
        /*0050*/ 	.dword	_ZN40_INTERNAL_a5d864f9_4_k_cu_6d83af5d_169284cuda3std6ranges3__45__cpo9iter_moveE
	.align		8
        /*0058*/ 	.dword	_ZN40_INTERNAL_a5d864f9_4_k_cu_6d83af5d_169284cute7productE
	.align		8
        /*0060*/ 	.dword	_ZN40_INTERNAL_a5d864f9_4_k_cu_6d83af5d_169284cute1_E
	.align		8
        /*0068*/ 	.dword	$str$25
	.align		8
        /*0070*/ 	.dword	$str$26


//--------------------- .text._ZN7cutlass13device_kernelINS_4gemm6kernel13GemmUniversalIN4cute5tupleIJiiiiEEENS1_10collective13CollectiveMmaINS1_35MainloopSm100TmaUmmaWarpSpecializedILi24ELi2ELi4ENS5_IJNS4_1CILi1EEESB_SB_EEEEENS5_IJNSA_ILi128EEENSA_ILi16EEENSA_ILi64EEEEEEaNS5_IJlSB_lEEEaSI_NS4_8TiledMMAINS4_8MMA_AtomIJNS4_15SM100_MMA_S8_SSIaaiLi128ELi16ELNS4_4UMMA5MajorE0ELSN_0ELNSM_8SaturateE0EEEEEENS4_6LayoutISC_NS5_IJNSA_ILi0EEESS_SS_EEEEENS5_IJNS4_10UnderscoreESV_SV_EEEEENS4_13SM90_TMA_LOADENS4_14ComposedLayoutINS4_7SwizzleILi2ELi4ELi3EEENS4_18smem_ptr_flag_bitsILi8EEENSR_INS5_IJNSA_ILi8EEESG_EEENS5_IJSG_SB_EEEEEEEvNS4_8identityESY_S18_vS19_EENS_8epilogue10collective18CollectiveEpilogueINS1B_23Sm100TmaWarpSpecializedILi1ELi1ELi16ELb0ELb0EEEJSH_NS5_IJNSR_ISE_SB_EENSR_ISF_SB_EEEEEaSI_aSI_NS1B_6fusion15FusionCallbacksIS1F_NS1J_17LinearCombinationIaiaiLNS_15FloatRoundStyleE2EEESH_S1I_JEEENS4_5SM1004TMEM4LOAD26SM100_TMEM_LOAD_32dp32b16xESY_NSZ_INS10_ILi0ELi4ELi3EEES13_NSR_INS5_IJS14_SF_EEENS5_IJSF_SB_EEEEEEENS4_39AutoVectorizingCopyWithAssumedAlignmentILi128EEENS4_14SM90_TMA_STOREES1X_S1Z_S1Z_EEEvvEEEEvNT_6ParamsE --------------------------
	.section	.text._ZN7cutlass13device_kernelINS_4gemm6kernel13GemmUniversalIN4cute5tupleIJiiiiEEENS1_10collective13CollectiveMmaINS1_35MainloopSm100TmaUmmaWarpSpecializedILi24ELi2ELi4ENS5_IJNS4_1CILi1EEESB_SB_EEEEENS5_IJNSA_ILi128EEENSA_ILi16EEENSA_ILi64EEEEEEaNS5_IJlSB_lEEEaSI_NS4_8TiledMMAINS4_8MMA_AtomIJNS4_15SM100_MMA_S8_SSIaaiLi128ELi16ELNS4_4UMMA5MajorE0ELSN_0ELNSM_8SaturateE0EEEEEENS4_6LayoutISC_NS5_IJNSA_ILi0EEESS_SS_EEEEENS5_IJNS4_10UnderscoreESV_SV_EEEEENS4_13SM90_TMA_LOADENS4_14ComposedLayoutINS4_7SwizzleILi2ELi4ELi3EEENS4_18smem_ptr_flag_bitsILi8EEENSR_INS5_IJNSA_ILi8EEESG_EEENS5_IJSG_SB_EEEEEEEvNS4_8identityESY_S18_vS19_EENS_8epilogue10collective18CollectiveEpilogueINS1B_23Sm100TmaWarpSpecializedILi1ELi1ELi16ELb0ELb0EEEJSH_NS5_IJNSR_ISE_SB_EENSR_ISF_SB_EEEEEaSI_aSI_NS1B_6fusion15FusionCallbacksIS1F_NS1J_17LinearCombinationIaiaiLNS_15FloatRoundStyleE2EEESH_S1I_JEEENS4_5SM1004TMEM4LOAD26SM100_TMEM_LOAD_32dp32b16xESY_NSZ_INS10_ILi0ELi4ELi3EEES13_NSR_INS5_IJS14_SF_EEENS5_IJSF_SB_EEEEEEENS4_39AutoVectorizingCopyWithAssumedAlignmentILi128EEENS4_14SM90_TMA_STOREES1X_S1Z_S1Z_EEEvvEEEEvNT_6ParamsE,"ax",@progbits
	.align	128
.text._ZN7cutlass13device_kernelINS_4gemm6kernel13GemmUniversalIN4cute5tupleIJiiiiEEENS1_10collective13CollectiveMmaINS1_35MainloopSm100TmaUmmaWarpSpecializedILi24ELi2ELi4ENS5_IJNS4_1CILi1EEESB_SB_EEEEENS5_IJNSA_ILi128EEENSA_ILi16EEENSA_ILi64EEEEEEaNS5_IJlSB_lEEEaSI_NS4_8TiledMMAINS4_8MMA_AtomIJNS4_15SM100_MMA_S8_SSIaaiLi128ELi16ELNS4_4UMMA5MajorE0ELSN_0ELNSM_8SaturateE0EEEEEENS4_6LayoutISC_NS5_IJNSA_ILi0EEESS_SS_EEEEENS5_IJNS4_10UnderscoreESV_SV_EEEEENS4_13SM90_TMA_LOADENS4_14ComposedLayoutINS4_7SwizzleILi2ELi4ELi3EEENS4_18smem_ptr_flag_bitsILi8EEENSR_INS5_IJNSA_ILi8EEESG_EEENS5_IJSG_SB_EEEEEEEvNS4_8identityESY_S18_vS19_EENS_8epilogue10collective18CollectiveEpilogueINS1B_23Sm100TmaWarpSpecializedILi1ELi1ELi16ELb0ELb0EEEJSH_NS5_IJNSR_ISE_SB_EENSR_ISF_SB_EEEEEaSI_aSI_NS1B_6fusion15FusionCallbacksIS1F_NS1J_17LinearCombinationIaiaiLNS_15FloatRoundStyleE2EEESH_S1I_JEEENS4_5SM1004TMEM4LOAD26SM100_TMEM_LOAD_32dp32b16xESY_NSZ_INS10_ILi0ELi4ELi3EEES13_NSR_INS5_IJS14_SF_EEENS5_IJSF_SB_EEEEEEENS4_39AutoVectorizingCopyWithAssumedAlignmentILi128EEENS4_14SM90_TMA_STOREES1X_S1Z_S1Z_EEEvvEEEEvNT_6ParamsE:
        .type           _ZN7cutlass13device_kernelINS_4gemm6kernel13GemmUniversalIN4cute5tupleIJiiiiEEENS1_10collective13CollectiveMmaINS1_35MainloopSm100TmaUmmaWarpSpecializedILi24ELi2ELi4ENS5_IJNS4_1CILi1EEESB_SB_EEEEENS5_IJNSA_ILi128EEENSA_ILi16EEENSA_ILi64EEEEEEaNS5_IJlSB_lEEEaSI_NS4_8TiledMMAINS4_8MMA_AtomIJNS4_15SM100_MMA_S8_SSIaaiLi128ELi16ELNS4_4UMMA5MajorE0ELSN_0ELNSM_8SaturateE0EEEEEENS4_6LayoutISC_NS5_IJNSA_ILi0EEESS_SS_EEEEENS5_IJNS4_10UnderscoreESV_SV_EEEEENS4_13SM90_TMA_LOADENS4_14ComposedLayoutINS4_7SwizzleILi2ELi4ELi3EEENS4_18smem_ptr_flag_bitsILi8EEENSR_INS5_IJNSA_ILi8EEESG_EEENS5_IJSG_SB_EEEEEEEvNS4_8identityESY_S18_vS19_EENS_8epilogue10collective18CollectiveEpilogueINS1B_23Sm100TmaWarpSpecializedILi1ELi1ELi16ELb0ELb0EEEJSH_NS5_IJNSR_ISE_SB_EENSR_ISF_SB_EEEEEaSI_aSI_NS1B_6fusion15FusionCallbacksIS1F_NS1J_17LinearCombinationIaiaiLNS_15FloatRoundStyleE2EEESH_S1I_JEEENS4_5SM1004TMEM4LOAD26SM100_TMEM_LOAD_32dp32b16xESY_NSZ_INS10_ILi0ELi4ELi3EEES13_NSR_INS5_IJS14_SF_EEENS5_IJSF_SB_EEEEEEENS4_39AutoVectorizingCopyWithAssumedAlignmentILi128EEENS4_14SM90_TMA_STOREES1X_S1Z_S1Z_EEEvvEEEEvNT_6ParamsE,@function
        .size           _ZN7cutlass13device_kernelINS_4gemm6kernel13GemmUniversalIN4cute5tupleIJiiiiEEENS1_10collective13CollectiveMmaINS1_35MainloopSm100TmaUmmaWarpSpecializedILi24ELi2ELi4ENS5_IJNS4_1CILi1EEESB_SB_EEEEENS5_IJNSA_ILi128EEENSA_ILi16EEENSA_ILi64EEEEEEaNS5_IJlSB_lEEEaSI_NS4_8TiledMMAINS4_8MMA_AtomIJNS4_15SM100_MMA_S8_SSIaaiLi128ELi16ELNS4_4UMMA5MajorE0ELSN_0ELNSM_8SaturateE0EEEEEENS4_6LayoutISC_NS5_IJNSA_ILi0EEESS_SS_EEEEENS5_IJNS4_10UnderscoreESV_SV_EEEEENS4_13SM90_TMA_LOADENS4_14ComposedLayoutINS4_7SwizzleILi2ELi4ELi3EEENS4_18smem_ptr_flag_bitsILi8EEENSR_INS5_IJNSA_ILi8EEESG_EEENS5_IJSG_SB_EEEEEEEvNS4_8identityESY_S18_vS19_EENS_8epilogue10collective18CollectiveEpilogueINS1B_23Sm100TmaWarpSpecializedILi1ELi1ELi16ELb0ELb0EEEJSH_NS5_IJNSR_ISE_SB_EENSR_ISF_SB_EEEEEaSI_aSI_NS1B_6fusion15FusionCallbacksIS1F_NS1J_17LinearCombinationIaiaiLNS_15FloatRoundStyleE2EEESH_S1I_JEEENS4_5SM1004TMEM4LOAD26SM100_TMEM_LOAD_32dp32b16xESY_NSZ_INS10_ILi0ELi4ELi3EEES13_NSR_INS5_IJS14_SF_EEENS5_IJSF_SB_EEEEEEENS4_39AutoVectorizingCopyWithAssumedAlignmentILi128EEENS4_14SM90_TMA_STOREES1X_S1Z_S1Z_EEEvvEEEEvNT_6ParamsE,(.L_x_186 - _ZN7cutlass13device_kernelINS_4gemm6kernel13GemmUniversalIN4cute5tupleIJiiiiEEENS1_10collective13CollectiveMmaINS1_35MainloopSm100TmaUmmaWarpSpecializedILi24ELi2ELi4ENS5_IJNS4_1CILi1EEESB_SB_EEEEENS5_IJNSA_ILi128EEENSA_ILi16EEENSA_ILi64EEEEEEaNS5_IJlSB_lEEEaSI_NS4_8TiledMMAINS4_8MMA_AtomIJNS4_15SM100_MMA_S8_SSIaaiLi128ELi16ELNS4_4UMMA5MajorE0ELSN_0ELNSM_8SaturateE0EEEEEENS4_6LayoutISC_NS5_IJNSA_ILi0EEESS_SS_EEEEENS5_IJNS4_10UnderscoreESV_SV_EEEEENS4_13SM90_TMA_LOADENS4_14ComposedLayoutINS4_7SwizzleILi2ELi4ELi3EEENS4_18smem_ptr_flag_bitsILi8EEENSR_INS5_IJNSA_ILi8EEESG_EEENS5_IJSG_SB_EEEEEEEvNS4_8identityESY_S18_vS19_EENS_8epilogue10collective18CollectiveEpilogueINS1B_23Sm100TmaWarpSpecializedILi1ELi1ELi16ELb0ELb0EEEJSH_NS5_IJNSR_ISE_SB_EENSR_ISF_SB_EEEEEaSI_aSI_NS1B_6fusion15FusionCallbacksIS1F_NS1J_17LinearCombinationIaiaiLNS_15FloatRoundStyleE2EEESH_S1I_JEEENS4_5SM1004TMEM4LOAD26SM100_TMEM_LOAD_32dp32b16xESY_NSZ_INS10_ILi0ELi4ELi3EEES13_NSR_INS5_IJS14_SF_EEENS5_IJSF_SB_EEEEEEENS4_39AutoVectorizingCopyWithAssumedAlignmentILi128EEENS4_14SM90_TMA_STOREES1X_S1Z_S1Z_EEEvvEEEEvNT_6ParamsE)
        .other          _ZN7cutlass13device_kernelINS_4gemm6kernel13GemmUniversalIN4cute5tupleIJiiiiEEENS1_10collective13CollectiveMmaINS1_35MainloopSm100TmaUmmaWarpSpecializedILi24ELi2ELi4ENS5_IJNS4_1CILi1EEESB_SB_EEEEENS5_IJNSA_ILi128EEENSA_ILi16EEENSA_ILi64EEEEEEaNS5_IJlSB_lEEEaSI_NS4_8TiledMMAINS4_8MMA_AtomIJNS4_15SM100_MMA_S8_SSIaaiLi128ELi16ELNS4_4UMMA5MajorE0ELSN_0ELNSM_8SaturateE0EEEEEENS4_6LayoutISC_NS5_IJNSA_ILi0EEESS_SS_EEEEENS5_IJNS4_10UnderscoreESV_SV_EEEEENS4_13SM90_TMA_LOADENS4_14ComposedLayoutINS4_7SwizzleILi2ELi4ELi3EEENS4_18smem_ptr_flag_bitsILi8EEENSR_INS5_IJNSA_ILi8EEESG_EEENS5_IJSG_SB_EEEEEEEvNS4_8identityESY_S18_vS19_EENS_8epilogue10collective18CollectiveEpilogueINS1B_23Sm100TmaWarpSpecializedILi1ELi1ELi16ELb0ELb0EEEJSH_NS5_IJNSR_ISE_SB_EENSR_ISF_SB_EEEEEaSI_aSI_NS1B_6fusion15FusionCallbacksIS1F_NS1J_17LinearCombinationIaiaiLNS_15FloatRoundStyleE2EEESH_S1I_JEEENS4_5SM1004TMEM4LOAD26SM100_TMEM_LOAD_32dp32b16xESY_NSZ_INS10_ILi0ELi4ELi3EEES13_NSR_INS5_IJS14_SF_EEENS5_IJSF_SB_EEEEEEENS4_39AutoVectorizingCopyWithAssumedAlignmentILi128EEENS4_14SM90_TMA_STOREES1X_S1Z_S1Z_EEEvvEEEEvNT_6ParamsE,@"STO_CUDA_ENTRY STV_DEFAULT"
_ZN7cutlass13device_kernelINS_4gemm6kernel13GemmUniversalIN4cute5tupleIJiiiiEEENS1_10collective13CollectiveMmaINS1_35MainloopSm100TmaUmmaWarpSpecializedILi24ELi2ELi4ENS5_IJNS4_1CILi1EEESB_SB_EEEEENS5_IJNSA_ILi128EEENSA_ILi16EEENSA_ILi64EEEEEEaNS5_IJlSB_lEEEaSI_NS4_8TiledMMAINS4_8MMA_AtomIJNS4_15SM100_MMA_S8_SSIaaiLi128ELi16ELNS4_4UMMA5MajorE0ELSN_0ELNSM_8SaturateE0EEEEEENS4_6LayoutISC_NS5_IJNSA_ILi0EEESS_SS_EEEEENS5_IJNS4_10UnderscoreESV_SV_EEEEENS4_13SM90_TMA_LOADENS4_14ComposedLayoutINS4_7SwizzleILi2ELi4ELi3EEENS4_18smem_ptr_flag_bitsILi8EEENSR_INS5_IJNSA_ILi8EEESG_EEENS5_IJSG_SB_EEEEEEEvNS4_8identityESY_S18_vS19_EENS_8epilogue10collective18CollectiveEpilogueINS1B_23Sm100TmaWarpSpecializedILi1ELi1ELi16ELb0ELb0EEEJSH_NS5_IJNSR_ISE_SB_EENSR_ISF_SB_EEEEEaSI_aSI_NS1B_6fusion15FusionCallbacksIS1F_NS1J_17LinearCombinationIaiaiLNS_15FloatRoundStyleE2EEESH_S1I_JEEENS4_5SM1004TMEM4LOAD26SM100_TMEM_LOAD_32dp32b16xESY_NSZ_INS10_ILi0ELi4ELi3EEES13_NSR_INS5_IJS14_SF_EEENS5_IJSF_SB_EEEEEEENS4_39AutoVectorizingCopyWithAssumedAlignmentILi128EEENS4_14SM90_TMA_STOREES1X_S1Z_S1Z_EEEvvEEEEvNT_6ParamsE:
[----:B------:R-:W1:Y:S01]  /*0000*/  LDC R1, c[0x0][0x37c] ;  /* 0x0000df00ff017b82 */ /* 0x000e620000000800 */
[----:B------:R-:W2:Y:S01]  /*0010*/  S2R R66, SR_TID.X ;  /* 0x0000000000427919 */ /* 0x000ea20000002100 */
[----:B------:R-:W3:Y:S01]  /*0020*/  LDCU.64 UR4, c[0x0][0x890] ;  /* 0x00011200ff0477ac */ /* 0x000ee20008000a00 */
[----:B------:R-:W-:Y:S02]  /*0030*/  PRMT R56, RZ, 0x7610, R56 ;  /* 0x00007610ff387816 */ /* 0x000fe40000000038 */
[----:B------:R-:W-:Y:S01]  /*0040*/  ELECT P5, URZ, PT ;  /* 0x0000000000ff782f */ /* 0x000fe200038a0000 */
[----:B------:R-:W4:Y:S01]  /*0050*/  LDCU.64 UR44, c[0x0][0x358] ;  /* 0x00006b00ff2c77ac */ /* 0x000f220008000a00 */
[----:B---3--:R-:W-:-:S04]  /*0060*/  UISETP.NE.U32.AND UP0, UPT, UR4, URZ, UPT ;  /* 0x000000ff0400728c */ /* 0x008fc8000bf05070 */
[----:B------:R-:W-:Y:S01]  /*0070*/  UISETP.NE.AND.EX UP0, UPT, UR5, URZ, UPT, UP0 ;  /* 0x000000ff0500728c */ /* 0x000fe2000bf05300 */
[----:B--2---:R-:W-:-:S05]  /*0080*/  SHF.R.U32.HI R60, RZ, 0x5, R66 ;  /* 0x00000005ff3c7819 */ /* 0x004fca0000011642 */
[----:B------:R-:W2:Y:S02]  /*0090*/  SHFL.IDX PT, R0, R60, RZ, 0x1f ;  /* 0x00001fff3c007589 */ /* 0x000ea400000e0000 */
[----:B--2---:R-:W-:Y:S01]  /*00a0*/  R2UR UR8, R0 ;  /* 0x00000000000872ca */ /* 0x004fe200000e0000 */
[----:B-1--4-:R-:W-:-:S14]  /*00b0*/  BRA.U UP0, `(.L_x_0) ;  /* 0x00000001002c7547 */ /* 0x012fdc000b800000 */
[----:B------:R-:W1:Y:S02]  /*00c0*/  LDCU.64 UR6, c[0x0][0x888] ;  /* 0x00011100ff0677ac */ /* 0x000e640008000a00 */
[----:B-1----:R-:W-:-:S04]  /*00d0*/  UISETP.NE.U32.AND UP0, UPT, UR6, URZ, UPT ;  /* 0x000000ff0600728c */ /* 0x002fc8000bf05070 */
[----:B------:R-:W-:-:S09]  /*00e0*/  UISETP.NE.AND.EX UP0, UPT, UR7, URZ, UPT, UP0 ;  /* 0x000000ff0700728c */ /* 0x000fd2000bf05300 */
[----:B------:R-:W-:Y:S05]  /*00f0*/  BRA.U !UP0, `(.L_x_1) ;  /* 0x0000000108147547 */ /* 0x000fea000b800000 */
[----:B------:R-:W1:Y:S02]  /*0100*/  LDC.64 R2, c[0x0][0x888] ;  /* 0x00022200ff027b82 */ /* 0x000e640000000a00 */
[----:B-1----:R-:W2:Y:S01]  /*0110*/  LDG.E R0, desc[UR44][R2.64] ;  /* 0x0000002c02007981 */ /* 0x002ea2000c1e1900 */
[----:B------:R-:W-:Y:S01]  /*0120*/  HFMA2 R56, -RZ, RZ, 0, 5.9604644775390625e-08 ;  /* 0x00000001ff387431 */ /* 0x000fe200000001ff */
[----:B--2---:R-:W-:Y:S01]  /*0130*/  R2UR UR38, R0 ;  /* 0x00000000002672ca */ /* 0x004fe200000e0000 */
[----:B------:R-:W-:Y:S05]  /*0140*/  BRA `(.L_x_0) ;  /* 0x0000000000087947 */ /* 0x000fea0003800000 */
.L_x_1:
[----:B------:R-:W-:Y:S01]  /*0150*/  HFMA2 R56, -RZ, RZ, 0, 5.9604644775390625e-08 ;  /* 0x00000001ff387431 */ /* 0x000fe200000001ff */
[----:B------:R-:W1:Y:S02]  /*0160*/  LDCU UR38, c[0x0][0x880] ;  /* 0x00011000ff2677ac */ /* 0x000e640008000800 */
.L_x_0:
[----:B------:R-:W2:Y:S02]  /*0170*/  LDCU.64 UR6, c[0x0][0x8b0] ;  /* 0x00011600ff0677ac */ /* 0x000ea40008000a00 */
[----:B--2---:R-:W-:-:S04]  /*0180*/  UISETP.NE.U32.AND UP0, UPT, UR6, URZ, UPT ;  /* 0x000000ff0600728c */ /* 0x004fc8000bf05070 */
[----:B------:R-:W-:-:S09]  /*0190*/  UISETP.NE.AND.EX UP0, UPT, UR7, URZ, UPT, UP0 ;  /* 0x000000ff0700728c */ /* 0x000fd2000bf05300 */
[----:B------:R-:W-:Y:S05]  /*01a0*/  BRA.U UP0, `(.L_x_2) ;  /* 0x0000000100207547 */ /* 0x000fea000b800000 */
[----:B------:R-:W2:Y:S02]  /*01b0*/  LDCU.64 UR6, c[0x0][0x8a8] ;  /* 0x00011500ff0677ac */ /* 0x000ea40008000a00 */
[----:B--2---:R-:W-:-:S04]  /*01c0*/  UISETP.NE.U32.AND UP0, UPT, UR6, URZ, UPT ;  /* 0x000000ff0600728c */ /* 0x004fc8000bf05070 */
[----:B------:R-:W-:-:S09]  /*01d0*/  UISETP.NE.AND.EX UP0, UPT, UR7, URZ, UPT, UP0 ;  /* 0x000000ff0700728c */ /* 0x000fd2000bf05300 */
[----:B------:R-:W-:Y:S05]  /*01e0*/  BRA.U !UP0, `(.L_x_3) ;  /* 0x00000001080c7547 */ /* 0x000fea000b800000 */
[----:B------:R-:W2:Y:S02]  /*01f0*/  LDC.64 R32, c[0x0][0x8a8] ;  /* 0x00022a00ff207b82 */ /* 0x000ea40000000a00 */
[----:B--2---:R2:W5:Y:S01]  /*0200*/  LDG.E R32, desc[UR44][R32.64] ;  /* 0x0000002c20207981 */ /* 0x004562000c1e1900 */
[----:B------:R-:W-:Y:S05]  /*0210*/  BRA `(.L_x_2) ;  /* 0x0000000000047947 */ /* 0x000fea0003800000 */
.L_x_3:
[----:B------:R-:W3:Y:S02]  /*0220*/  LDC R32, c[0x0][0x8a0] ;  /* 0x00022800ff207b82 */ /* 0x000ee40000000800 */
.L_x_2:
[----:B------:R-:W-:Y:S01]  /*0230*/  IMAD.U32 R0, RZ, RZ, UR8 ;  /* 0x00000008ff007e24 */ /* 0x000fe2000f8e00ff */
[----:B------:R-:W-:Y:S04]  /*0240*/  BSSY.RECONVERGENT B0, `(.L_x_4) ;  /* 0x000000c000007945 */ /* 0x000fe80003800200 */
[C---:B------:R-:W-:Y:S02]  /*0250*/  ISETP.NE.OR P1, PT, R0.reuse, 0x1, !P5 ;  /* 0x000000010000780c */ /* 0x040fe40006f25670 */
[----:B------:R-:W-:-:S11]  /*0260*/  ISETP.NE.OR P0, PT, R0, 0x3, !P5 ;  /* 0x000000030000780c */ /* 0x000fd60006f05670 */
[----:B------:R-:W-:Y:S05]  /*0270*/  @P1 BRA `(.L_x_5) ;  /* 0x0000000000201947 */ /* 0x000fea0003800000 */
[----:B------:R-:W4:Y:S02]  /*0280*/  LDCU.64 UR6, c[0x0][0x348] ;  /* 0x00006900ff0677ac */ /* 0x000f240008000a00 */
[----:B----4-:R-:W-:Y:S02]  /*0290*/  UIADD3 UR10, UP1, UPT, UR6, 0x80, URZ ;  /* 0x00000080060a7890 */ /* 0x010fe4000ff3e0ff */
[----:B------:R-:W-:Y:S02]  /*02a0*/  UIADD3 UR6, UP0, UPT, UR6, 0x180, URZ ;  /* 0x0000018006067890 */ /* 0x000fe4000ff1e0ff */
[----:B------:R-:W-:Y:S02]  /*02b0*/  UIADD3.X UR11, UPT, UPT, URZ, UR7, URZ, UP1, !UPT ;  /* 0x00000007ff0b7290 */ /* 0x000fe40008ffe4ff */
[----:B------:R-:W-:-:S07]  /*02c0*/  UIADD3.X UR7, UPT, UPT, URZ, UR7, URZ, UP0, !UPT ;  /* 0x00000007ff077290 */ /* 0x000fce00087fe4ff */
[----:B------:R4:W-:Y:S02]  /*02d0*/  UTMACCTL.PF [UR10] ;  /* 0x000000000a0079b9 */ /* 0x0009e40008040000 */
[----:B------:R4:W-:Y:S02]  /*02e0*/  UTMACCTL.PF [UR6] ;  /* 0x00000000060079b9 */ /* 0x0009e40008040000 */
[----:B----4-:R-:W-:Y:S01]  /*02f0*/  NOP ;  /* 0x0000000000007918 */ /* 0x010fe20000000000 */
.L_x_5:
[----:B-1----:R-:W-:Y:S05]  /*0300*/  BSYNC.RECONVERGENT B0 ;  /* 0x0000000000007941 */ /* 0x002fea0003800200 */
.L_x_4:
[----:B------:R-:W-:Y:S04]  /*0310*/  BSSY.RECONVERGENT B0, `(.L_x_6) ;  /* 0x000000a000007945 */ /* 0x000fe80003800200 */
[----:B------:R-:W-:Y:S05]  /*0320*/  @P0 BRA `(.L_x_7) ;  /* 0x0000000000200947 */ /* 0x000fea0003800000 */
[----:B------:R-:W1:Y:S02]  /*0330*/  LDCU.64 UR6, c[0x0][0x348] ;  /* 0x00006900ff0677ac */ /* 0x000e640008000a00 */
[----:B-1----:R-:W-:Y:S02]  /*0340*/  UIADD3 UR10, UP1, UPT, UR6, 0x580, URZ ;  /* 0x00000580060a7890 */ /* 0x002fe4000ff3e0ff */
[----:B------:R-:W-:Y:S02]  /*0350*/  UIADD3 UR6, UP0, UPT, UR6, 0x680, URZ ;  /* 0x0000068006067890 */ /* 0x000fe4000ff1e0ff */
[----:B------:R-:W-:Y:S02]  /*0360*/  UIADD3.X UR11, UPT, UPT, URZ, UR7, URZ, UP1, !UPT ;  /* 0x00000007ff0b7290 */ /* 0x000fe40008ffe4ff */
[----:B------:R-:W-:-:S07]  /*0370*/  UIADD3.X UR7, UPT, UPT, URZ, UR7, URZ, UP0, !UPT ;  /* 0x00000007ff077290 */ /* 0x000fce00087fe4ff */
[----:B------:R1:W-:Y:S02]  /*0380*/  UTMACCTL.PF [UR10] ;  /* 0x000000000a0079b9 */ /* 0x0003e40008040000 */
[----:B------:R1:W-:Y:S02]  /*0390*/  UTMACCTL.PF [UR6] ;  /* 0x00000000060079b9 */ /* 0x0003e40008040000 */
[----:B-1----:R-:W-:Y:S01]  /*03a0*/  NOP ;  /* 0x0000000000007918 */ /* 0x002fe20000000000 */
.L_x_7:
[----:B------:R-:W-:Y:S05]  /*03b0*/  BSYNC.RECONVERGENT B0 ;  /* 0x0000000000007941 */ /* 0x000fea0003800200 */
.L_x_6:
[----:B------:R-:W1:Y:S01]  /*03c0*/  LDCU.64 UR6, c[0x0][0x888] ;  /* 0x00011100ff0677ac */ /* 0x000e620008000a00 */
[----:B------:R-:W-:Y:S02]  /*03d0*/  UISETP.EQ.U32.AND UP1, UPT, UR4, URZ, UPT ;  /* 0x000000ff0400728c */ /* 0x000fe4000bf22070 */
[----:B------:R-:W-:Y:S02]  /*03e0*/  UPLOP3.LUT UP2, UPT, UPT, UPT, UPT, 0x80, 0x8 ;  /* 0x000000000008789c */ /* 0x000fe40003f4f070 */
[----:B-1----:R-:W-:-:S04]  /*03f0*/  UISETP.NE.U32.AND UP0, UPT, UR6, URZ, UPT ;  /* 0x000000ff0600728c */ /* 0x002fc8000bf05070 */
[----:B------:R-:W-:-:S04]  /*0400*/  UISETP.NE.AND.EX UP0, UPT, UR7, URZ, UPT, UP0 ;  /* 0x000000ff0700728c */ /* 0x000fc8000bf05300 */
[----:B------:R-:W-:-:S04]  /*0410*/  UISETP.EQ.OR.EX UP3, UPT, UR5, URZ, !UP0, UP1 ;  /* 0x000000ff0500728c */ /* 0x000fc8000c762710 */
[----:B------:R-:W-:-:S05]  /*0420*/  UP2UR UR47, UPR, URZ, 0x8 ;  /* 0x00000008ff2f7883 */ /* 0x000fca0008000000 */
[----:B------:R-:W-:Y:S07]  /*0430*/  BRA.U !UP3, `(.L_x_8) ;  /* 0x000000010b1c7547 */ /* 0x000fee000b800000 */
[----:B------:R-:W-:Y:S02]  /*0440*/  UISETP.NE.U32.AND UP2, UPT, UR4, URZ, UPT ;  /* 0x000000ff0400728c */ /* 0x000fe4000bf45070 */
[----:B------:R-:W-:Y:S02]  /*0450*/  UISETP.NE.AND UP1, UPT, UR38, URZ, UPT ;  /* 0x000000ff2600728c */ /* 0x000fe4000bf25270 */
[----:B------:R-:W-:Y:S02]  /*0460*/  UISETP.NE.AND.EX UP2, UPT, UR5, URZ, UPT, UP2 ;  /* 0x000000ff0500728c */ /* 0x000fe4000bf45320 */
[----:B------:R-:W-:-:S09]  /*0470*/  USEL UR4, URZ, 0xffffffff, UP0 ;  /* 0xffffffffff047887 */ /* 0x000fd20008000000 */
[----:B------:R-:W-:-:S04]  /*0480*/  @!UP2 USEL UR4, URZ, 0xffffffff, UP1 ;  /* 0xffffffffff04a887 */ /* 0x000fc80008800000 */
[----:B------:R-:W-:-:S04]  /*0490*/  ULOP3.LUT UR4, UR4, 0x1, URZ, 0xc0, !UPT ;  /* 0x0000000104047892 */ /* 0x000fc8000f8ec0ff */
[----:B------:R-:W-:-:S11]  /*04a0*/  UISETP.NE.U32.AND UP2, UPT, UR4, 0x1, UPT ;  /* 0x000000010400788c */ /* 0x000fd6000bf45070 */
.L_x_8:
[----:B------:R-:W1:Y:S01]  /*04b0*/  SHFL.IDX PT, R2, R60, RZ, 0x1f ;  /* 0x00001fff3c027589 */ /* 0x000e6200000e0000 */
[----:B------:R-:W-:-:S04]  /*04c0*/  UISETP.NE.AND UP1, UPT, UR8, 0x2, UPT ;  /* 0x000000020800788c */ /* 0x000fc8000bf25270 */
[----:B------:R-:W-:Y:S01]  /*04d0*/  USEL UR13, URZ, 0x1, UP1 ;  /* 0x00000001ff0d7887 */ /* 0x000fe20008800000 */
[----:B-1----:R-:W-:-:S13]  /*04e0*/  ISETP.NE.AND P0, PT, R2, RZ, PT ;  /* 0x000000ff0200720c */ /* 0x002fda0003f05270 */
[----:B------:R-:W-:Y:S05]  /*04f0*/  @P0 BRA `(.L_x_9) ;  /* 0x0000000000f40947 */ /* 0x000fea0003800000 */
[----:B------:R-:W-:Y:S01]  /*0500*/  ELECT P0, URZ, PT ;  /* 0x0000000000ff782f */ /* 0x000fe20003800000 */
[----:B------:R-:W-:-:S12]  /*0510*/  BSSY.RECONVERGENT B0, `(.L_x_9) ;  /* 0x000003b000007945 */ /* 0x000fd80003800200 */
[----:B------:R-:W-:Y:S05]  /*0520*/  @!P0 BRA `(.L_x_10) ;  /* 0x0000000000e48947 */ /* 0x000fea0003800000 */
[----:B------:R-:W1:Y:S01]  /*0530*/  S2UR UR5, SR_CgaCtaId ;  /* 0x00000000000579c3 */ /* 0x000e620000008800 */
[----:B------:R-:W-:Y:S01]  /*0540*/  UMOV UR6, 0x400 ;  /* 0x0000040000067882 */ /* 0x000fe20000000000 */
[----:B------:R-:W-:Y:S01]  /*0550*/  UMOV UR4, 0x1 ;  /* 0x0000000100047882 */ /* 0x000fe20000000000 */
[----:B-1----:R-:W-:Y:S02]  /*0560*/  ULEA UR5, UR5, UR6, 0x18 ;  /* 0x0000000605057291 */ /* 0x002fe4000f8ec0ff */
[----:B------:R-:W-:-:S04]  /*0570*/  UIADD3 UR6, UPT, UPT, -UR4, 0x100000, URZ ;  /* 0x0010000004067890 */ /* 0x000fc8000fffe1ff */
[----:B------:R-:W-:Y:S02]  /*0580*/  USHF.L.U32 UR7, UR6, 0xb, URZ ;  /* 0x0000000b06077899 */ /* 0x000fe400080006ff */
[----:B------:R-:W-:Y:S01]  /*0590*/  USHF.L.U32 UR6, UR6, 0x1, URZ ;  /* 0x0000000106067899 */ /* 0x000fe200080006ff */
[----:B------:R-:W1:Y:S11]  /*05a0*/  FENCE.VIEW.ASYNC.S ;  /* 0x00000000000073c6 */ /* 0x000e760000000000 */
[----:B-1----:R1:W4:Y:S01]  /*05b0*/  SYNCS.EXCH.64 URZ, [UR5], UR6 ;  /* 0x0000000605ff75b2 */ /* 0x0023220008000100 */
[----:B------:R1:W1:Y:S01]  /*05c0*/  SYNCS.EXCH.64 URZ, [UR5+0xc0], UR6 ;  /* 0x0000c00605ff75b2 */ /* 0x0002620008000100 */
        /* <DEDUP_REMOVED lines=46> */
[----:B----4-:R-:W-:Y:S01]  /*08b0*/  NOP ;  /* 0x0000000000007918 */ /* 0x010fe20000000000 */
.L_x_10:
[----:B-1----:R-:W-:Y:S05]  /*08c0*/  BSYNC.RECONVERGENT B0 ;  /* 0x0000000000007941 */ /* 0x002fea0003800200 */
.L_x_9:
[----:B------:R-:W1:Y:S01]  /*08d0*/  SHFL.IDX PT, R2, R60, RZ, 0x1f ;  /* 0x00001fff3c027589 */ /* 0x000e6200000e0000 */
[----:B------:R-:W-:Y:S01]  /*08e0*/  NOP ;  /* 0x0000000000007918 */ /* 0x000fe20000000000 */
[----:B-1----:R-:W-:-:S13]  /*08f0*/  ISETP.NE.AND P0, PT, R2, 0x1, PT ;  /* 0x000000010200780c */ /* 0x002fda0003f05270 */
[----:B------:R-:W-:Y:S05]  /*0900*/  @P0 BRA `(.L_x_11) ;  /* 0x0000000000400947 */ /* 0x000fea0003800000 */
[----:B------:R-:W1:Y:S01]  /*0910*/  S2UR UR6, SR_CgaCtaId ;  /* 0x00000000000679c3 */ /* 0x000e620000008800 */
[----:B------:R-:W-:Y:S01]  /*0920*/  UMOV UR7, 0x400 ;  /* 0x0000040000077882 */ /* 0x000fe20000000000 */
[----:B------:R-:W-:Y:S01]  /*0930*/  UMOV UR5, 0x20 ;  /* 0x0000002000057882 */ /* 0x000fe20000000000 */
[----:B------:R-:W-:Y:S01]  /*0940*/  UMOV UR4, 0x80 ;  /* 0x0000008000047882 */ /* 0x000fe20000000000 */
[----:B------:R-:W-:-:S04]  /*0950*/  UIADD3 UR10, UPT, UPT, -UR5, 0x100000, URZ ;  /* 0x00100000050a7890 */ /* 0x000fc8000fffe1ff */
[----:B------:R-:W-:Y:S02]  /*0960*/  USHF.L.U32 UR11, UR10, 0xb, URZ ;  /* 0x0000000b0a0b7899 */ /* 0x000fe400080006ff */
[----:B------:R-:W-:Y:S02]  /*0970*/  USHF.L.U32 UR10, UR10, 0x1, URZ ;  /* 0x000000010a0a7899 */ /* 0x000fe400080006ff */
[----:B------:R-:W-:-:S04]  /*0980*/  UIADD3 UR4, UPT, UPT, -UR4, 0x100000, URZ ;  /* 0x0010000004047890 */ /* 0x000fc8000fffe1ff */
[----:B------:R-:W-:Y:S02]  /*0990*/  USHF.L.U32 UR5, UR4, 0xb, URZ ;  /* 0x0000000b04057899 */ /* 0x000fe400080006ff */
[----:B------:R-:W-:Y:S01]  /*09a0*/  USHF.L.U32 UR4, UR4, 0x1, URZ ;  /* 0x0000000104047899 */ /* 0x000fe200080006ff */
[----:B------:R-:W-:Y:S01]  /*09b0*/  ELECT P0, URZ, PT ;  /* 0x0000000000ff782f */ /* 0x000fe20003800000 */
[----:B-1----:R-:W-:Y:S01]  /*09c0*/  ULEA UR6, UR6, UR7, 0x18 ;  /* 0x0000000706067291 */ /* 0x002fe2000f8ec0ff */
[----:B------:R-:W1:Y:S11]  /*09d0*/  FENCE.VIEW.ASYNC.S ;  /* 0x00000000000073c6 */ /* 0x000e760000000000 */
[----:B-1----:R1:W4:Y:S01]  /*09e0*/  SYNCS.EXCH.64 URZ, [UR6+0x180], UR10 ;  /* 0x0001800a06ff75b2 */ /* 0x0023220008000100 */
[----:B------:R1:W1:Y:S01]  /*09f0*/  SYNCS.EXCH.64 URZ, [UR6+0x188], UR4 ;  /* 0x0001880406ff75b2 */ /* 0x0002620008000100 */
[----:B------:R-:W-:Y:S01]  /*0a00*/  NOP ;  /* 0x0000000000007918 */ /* 0x000fe20000000000 */
.L_x_11:
[----:B------:R-:W2:Y:S01]  /*0a10*/  SHFL.IDX PT, R2, R60, RZ, 0x1f ;  /* 0x00001fff3c027589 */ /* 0x000ea200000e0000 */
[----:B------:R-:W-:Y:S01]  /*0a20*/  NOP ;  /* 0x0000000000007918 */ /* 0x000fe20000000000 */
[----:B--2---:R-:W-:-:S13]  /*0a30*/  ISETP.NE.AND P0, PT, R2, 0x3, PT ;  /* 0x000000030200780c */ /* 0x004fda0003f05270 */
[----:B------:R-:W-:Y:S05]  /*0a40*/  @P0 BRA `(.L_x_12) ;  /* 0x0000000000300947 */ /* 0x000fea0003800000 */
[----:B-1----:R-:W1:Y:S01]  /*0a50*/  S2UR UR5, SR_CgaCtaId ;  /* 0x00000000000579c3 */ /* 0x002e620000008800 */
[----:B------:R-:W-:Y:S01]  /*0a60*/  UMOV UR6, 0x400 ;  /* 0x0000040000067882 */ /* 0x000fe20000000000 */
[----:B------:R-:W-:Y:S01]  /*0a70*/  UMOV UR4, 0x20 ;  /* 0x0000002000047882 */ /* 0x000fe20000000000 */
[----:B------:R-:W-:Y:S01]  /*0a80*/  ELECT P0, URZ, PT ;  /* 0x0000000000ff782f */ /* 0x000fe20003800000 */
[----:B-1----:R-:W-:Y:S02]  /*0a90*/  ULEA UR5, UR5, UR6, 0x18 ;  /* 0x0000000605057291 */ /* 0x002fe4000f8ec0ff */
[----:B------:R-:W-:-:S04]  /*0aa0*/  UIADD3 UR6, UPT, UPT, -UR4, 0x100000, URZ ;  /* 0x0010000004067890 */ /* 0x000fc8000fffe1ff */
[----:B------:R-:W-:Y:S02]  /*0ab0*/  USHF.L.U32 UR7, UR6, 0xb, URZ ;  /* 0x0000000b06077899 */ /* 0x000fe400080006ff */
[----:B------:R-:W-:Y:S01]  /*0ac0*/  USHF.L.U32 UR6, UR6, 0x1, URZ ;  /* 0x0000000106067899 */ /* 0x000fe200080006ff */
[----:B------:R-:W1:Y:S11]  /*0ad0*/  FENCE.VIEW.ASYNC.S ;  /* 0x00000000000073c6 */ /* 0x000e760000000000 */
[----:B-1----:R2:W1:Y:S01]  /*0ae0*/  SYNCS.EXCH.64 URZ, [UR5+0x190], UR6 ;  /* 0x0001900605ff75b2 */ /* 0x0024620008000100 */
[----:B------:R2:W1:Y:S02]  /*0af0*/  SYNCS.EXCH.64 URZ, [UR5+0x198], UR6 ;  /* 0x0001980605ff75b2 */ /* 0x0004640008000100 */
[----:B--2---:R-:W-:Y:S01]  /*0b00*/  NOP ;  /* 0x0000000000007918 */ /* 0x004fe20000000000 */
.L_x_12:
[----:B------:R-:W2:Y:S01]  /*0b10*/  SHFL.IDX PT, R2, R60, RZ, 0x1f ;  /* 0x00001fff3c027589 */ /* 0x000ea200000e0000 */
[----:B------:R-:W-:Y:S01]  /*0b20*/  NOP ;  /* 0x0000000000007918 */ /* 0x000fe20000000000 */
[----:B--2---:R-:W-:-:S13]  /*0b30*/  ISETP.NE.AND P0, PT, R2, 0x4, PT ;  /* 0x000000040200780c */ /* 0x004fda0003f05270 */
[----:B------:R-:W-:Y:S05]  /*0b40*/  @P0 BRA `(.L_x_13) ;  /* 0x00000000004c0947 */ /* 0x000fea0003800000 */
[----:B-1----:R-:W1:Y:S01]  /*0b50*/  S2UR UR5, SR_CgaCtaId ;  /* 0x00000000000579c3 */ /* 0x002e620000008800 */
[----:B------:R-:W-:Y:S01]  /*0b60*/  UMOV UR7, 0x100 ;  /* 0x0000010000077882 */ /* 0x000fe20000000000 */
[----:B------:R-:W-:Y:S01]  /*0b70*/  UMOV UR6, 0x400 ;  /* 0x0000040000067882 */ /* 0x000fe20000000000 */
[----:B------:R-:W-:Y:S01]  /*0b80*/  USEL UR7, UR7, 0xe0, UP2 ;  /* 0x000000e007077887 */ /* 0x000fe20009000000 */
[----:B------:R-:W-:Y:S01]  /*0b90*/  UMOV UR4, 0x1 ;  /* 0x0000000100047882 */ /* 0x000fe20000000000 */
[----:B------:R-:W-:Y:S01]  /*0ba0*/  ELECT P0, URZ, PT ;  /* 0x0000000000ff782f */ /* 0x000fe20003800000 */
[----:B------:R-:W-:-:S04]  /*0bb0*/  UIADD3 UR10, UPT, UPT, -UR4, 0x100000, URZ ;  /* 0x00100000040a7890 */ /* 0x000fc8000fffe1ff */
[----:B------:R-:W-:Y:S02]  /*0bc0*/  USHF.L.U32 UR11, UR10, 0xb, URZ ;  /* 0x0000000b0a0b7899 */ /* 0x000fe400080006ff */
[----:B------:R-:W-:Y:S02]  /*0bd0*/  USHF.L.U32 UR10, UR10, 0x1, URZ ;  /* 0x000000010a0a7899 */ /* 0x000fe400080006ff */
[----:B-1----:R-:W-:Y:S02]  /*0be0*/  ULEA UR5, UR5, UR6, 0x18 ;  /* 0x0000000605057291 */ /* 0x002fe4000f8ec0ff */
[----:B------:R-:W-:-:S04]  /*0bf0*/  UIADD3 UR6, UPT, UPT, -UR7, 0x100000, URZ ;  /* 0x0010000007067890 */ /* 0x000fc8000fffe1ff */
[----:B------:R-:W-:Y:S02]  /*0c00*/  USHF.L.U32 UR7, UR6, 0xb, URZ ;  /* 0x0000000b06077899 */ /* 0x000fe400080006ff */
[----:B------:R-:W-:Y:S01]  /*0c10*/  USHF.L.U32 UR6, UR6, 0x1, URZ ;  /* 0x0000000106067899 */ /* 0x000fe200080006ff */
[----:B------:R-:W1:Y:S03]  /*0c20*/  FENCE.VIEW.ASYNC.S ;  /* 0x00000000000073c6 */ /* 0x000e660000000000 */
[----:B-1----:R2:W1:Y:S08]  /*0c30*/  SYNCS.EXCH.64 URZ, [UR5+0x1a0], UR10 ;  /* 0x0001a00a05ff75b2 */ /* 0x0024700008000100 */
[----:B------:R2:W1:Y:S01]  /*0c40*/  SYNCS.EXCH.64 URZ, [UR5+0x1b0], UR6 ;  /* 0x0001b00605ff75b2 */ /* 0x0004620008000100 */
[----:B------:R2:W1:Y:S01]  /*0c50*/  SYNCS.EXCH.64 URZ, [UR5+0x1a8], UR10 ;  /* 0x0001a80a05ff75b2 */ /* 0x0004620008000100 */
[----:B------:R2:W1:Y:S02]  /*0c60*/  SYNCS.EXCH.64 URZ, [UR5+0x1b8], UR6 ;  /* 0x0001b80605ff75b2 */ /* 0x0004640008000100 */
[----:B--2---:R-:W-:Y:S01]  /*0c70*/  NOP ;  /* 0x0000000000007918 */ /* 0x004fe20000000000 */
.L_x_13:
[----:B------:R-:W2:Y:S01]  /*0c80*/  SHFL.IDX PT, R2, R60, RZ, 0x1f ;  /* 0x00001fff3c027589 */ /* 0x000ea200000e0000 */
[----:B------:R-:W-:Y:S01]  /*0c90*/  NOP ;  /* 0x0000000000007918 */ /* 0x000fe20000000000 */
[----:B--2---:R-:W-:-:S13]  /*0ca0*/  ISETP.NE.AND P0, PT, R2, 0x5, PT ;  /* 0x000000050200780c */ /* 0x004fda0003f05270 */
[----:B------:R-:W-:Y:S05]  /*0cb0*/  @P0 BRA `(.L_x_14) ;  /* 0x0000000000580947 */ /* 0x000fea0003800000 */
[----:B-1----:R-:W1:Y:S01]  /*0cc0*/  S2UR UR6, SR_CgaCtaId ;  /* 0x00000000000679c3 */ /* 0x002e620000008800 */
        /* <DEDUP_REMOVED lines=12> */
[----:B-1----:R2:W1:Y:S01]  /*0d90*/  SYNCS.EXCH.64 URZ, [UR6+0x1c0], UR10 ;  /* 0x0001c00a06ff75b2 */ /* 0x0024620008000100 */
[----:B------:R2:W1:Y:S01]  /*0da0*/  SYNCS.EXCH.64 URZ, [UR6+0x1e0], UR4 ;  /* 0x0001e00406ff75b2 */ /* 0x0004620008000100 */
[----:B------:R2:W1:Y:S01]  /*0db0*/  SYNCS.EXCH.64 URZ, [UR6+0x1c8], UR10 ;  /* 0x0001c80a06ff75b2 */ /* 0x0004620008000100 */
[----:B------:R2:W1:Y:S01]  /*0dc0*/  SYNCS.EXCH.64 URZ, [UR6+0x1e8], UR4 ;  /* 0x0001e80406ff75b2 */ /* 0x0004620008000100 */
[----:B------:R2:W1:Y:S01]  /*0dd0*/  SYNCS.EXCH.64 URZ, [UR6+0x1d0], UR10 ;  /* 0x0001d00a06ff75b2 */ /* 0x0004620008000100 */
[----:B------:R2:W1:Y:S01]  /*0de0*/  SYNCS.EXCH.64 URZ, [UR6+0x1f0], UR4 ;  /* 0x0001f00406ff75b2 */ /* 0x0004620008000100 */
[----:B------:R2:W1:Y:S01]  /*0df0*/  SYNCS.EXCH.64 URZ, [UR6+0x1d8], UR10 ;  /* 0x0001d80a06ff75b2 */ /* 0x0004620008000100 */
[----:B------:R2:W1:Y:S02]  /*0e00*/  SYNCS.EXCH.64 URZ, [UR6+0x1f8], UR4 ;  /* 0x0001f80406ff75b2 */ /* 0x0004640008000100 */
[----:B--2---:R-:W-:Y:S01]  /*0e10*/  NOP ;  /* 0x0000000000007918 */ /* 0x004fe20000000000 */
.L_x_14:
        /* <DEDUP_REMOVED lines=14> */
[----:B------:R2:W1:Y:S01]  /*0f00*/  SYNCS.EXCH.64 URZ, [UR5+0x210], UR6 ;  /* 0x0002100605ff75b2 */ /* 0x0004620008000100 */
[----:B------:R2:W1:Y:S01]  /*0f10*/  SYNCS.EXCH.64 URZ, [UR5+0x208], UR6 ;  /* 0x0002080605ff75b2 */ /* 0x0004620008000100 */
[----:B------:R2:W1:Y:S02]  /*0f20*/  SYNCS.EXCH.64 URZ, [UR5+0x218], UR6 ;  /* 0x0002180605ff75b2 */ /* 0x0004640008000100 */
[----:B--2---:R-:W-:Y:S01]  /*0f30*/  NOP ;  /* 0x0000000000007918 */ /* 0x004fe20000000000 */
.L_x_15:
[----:B-1----:R-:W1:Y:S01]  /*0f40*/  S2UR UR5, SR_CTAID.X ;  /* 0x00000000000579c3 */ /* 0x002e620000002500 */
[----:B------:R-:W-:-:S05]  /*0f50*/  CS2R.32 R55, SR_CgaSize ;  /* 0x0000000000377805 */ /* 0x000fca0000008a00 */
[----:B------:R-:W-:-:S05]  /*0f60*/  IMAD R55, R55, -0xa0, RZ ;  /* 0xffffff6037377824 */ /* 0x000fca00078e02ff */
[----:B------:R-:W-:-:S14]  /*0f70*/  R2UR UR7, R55 ;  /* 0x00000000370772ca */ /* 0x000fdc00000e0000 */
[----:B------:R-:W2:Y:S01]  /*0f80*/  LDCU UR7, c[0x0][UR7+0x2b0] ;  /* 0x00005600070777ac */ /* 0x000ea20008000800 */
[----:B------:R-:W-:Y:S01]  /*0f90*/  NOP ;  /* 0x0000000000007918 */ /* 0x000fe20000000000 */
[----:B------:R-:W-:-:S05]  /*0fa0*/  CS2R.32 R55, SR_CgaSize ;  /* 0x0000000000377805 */ /* 0x000fca0000008a00 */
[----:B------:R-:W-:-:S05]  /*0fb0*/  IMAD R55, R55, -0xa0, RZ ;  /* 0xffffff6037377824 */ /* 0x000fca00078e02ff */
[----:B------:R-:W-:-:S14]  /*0fc0*/  R2UR UR6, R55 ;  /* 0x00000000370672ca */ /* 0x000fdc00000e0000 */
[----:B------:R-:W3:Y:S01]  /*0fd0*/  LDCU UR6, c[0x0][UR6+0x2b4] ;  /* 0x00005680060677ac */ /* 0x000ee20008000800 */
[----:B------:R-:W4:Y:S08]  /*0fe0*/  S2UR UR4, SR_CTAID.Y ;  /* 0x00000000000479c3 */ /* 0x000f300000002600 */
[----:B------:R-:W3:Y:S01]  /*0ff0*/  LDC R10, c[0x0][0xb24] ;  /* 0x0002c900ff0a7b82 */ /* 0x000ee20000000800 */
[----:B-1----:R-:W-:-:S02]  /*1000*/  I2FP.F32.U32 R53, UR5 ;  /* 0x0000000500357c45 */ /* 0x002fc40008201000 */
[----:B------:R-:W-:-:S05]  /*1010*/  CS2R.32 R3, SR_CgaSize ;  /* 0x0000000000037805 */ /* 0x000fca0000008a00 */
[----:B------:R-:W-:-:S06]  /*1020*/  IMAD R3, R3, -0xa0, RZ ;  /* 0xffffff6003037824 */ /* 0x000fcc00078e02ff */
[----:B------:R-:W1:Y:S01]  /*1030*/  LDC R3, c[0x0][R3+0x2a0] ;  /* 0x0000a80003037b82 */ /* 0x000e620000000800 */
[----:B------:R-:W-:Y:S01]  /*1040*/  MOV R55, UR5 ;  /* 0x0000000500377c02 */ /* 0x000fe20008000f00 */
[----:B--2---:R-:W-:Y:S01]  /*1050*/  FMUL R53, R53, UR7 ;  /* 0x0000000735357c20 */ /* 0x004fe20008400000 */
[----:B----4-:R-:W-:Y:S02]  /*1060*/  I2FP.F32.U32 R52, UR4 ;  /* 0x0000000400347c45 */ /* 0x010fe40008201000 */
[----:B------:R-:W-:-:S05]  /*1070*/  CS2R.32 R2, SR_CgaSize ;  /* 0x0000000000027805 */ /* 0x000fca0000008a00 */
[----:B------:R-:W-:-:S06]  /*1080*/  IMAD R2, R2, -0xa0, RZ ;  /* 0xffffff6002027824 */ /* 0x000fcc00078e02ff */
[----:B------:R-:W2:Y:S01]  /*1090*/  LDC R2, c[0x0][R2+0x2a4] ;  /* 0x0000a90002027b82 */ /* 0x000ea20000000800 */
[----:B------:R-:W-:Y:S01]  /*10a0*/  MOV R54, UR4 ;  /* 0x0000000400367c02 */ /* 0x000fe20008000f00 */
[----:B------:R-:W4:Y:S01]  /*10b0*/  F2I.U32.TRUNC.NTZ R53, R53 ;  /* 0x0000003500357305 */ /* 0x000f22000020f000 */
[----:B---3--:R-:W-:-:S05]  /*10c0*/  FMUL R52, R52, UR6 ;  /* 0x0000000634347c20 */ /* 0x008fca0008400000 */
[----:B------:R-:W-:Y:S01]  /*10d0*/  BAR.SYNC.DEFER_BLOCKING 0x0 ;  /* 0x0000000000007b1d */ /* 0x000fe20000010000 */
[----:B------:R-:W-:-:S05]  /*10e0*/  ISETP.GE.AND P0, PT, R10, 0x1, PT ;  /* 0x000000010a00780c */ /* 0x000fca0003f06270 */
[----:B------:R-:W3:Y:S02]  /*10f0*/  F2I.U32.TRUNC.NTZ R52, R52 ;  /* 0x0000003400347305 */ /* 0x000ee4000020f000 */
[----:B------:R-:W2:Y:S01]  /*1100*/  S2UR UR36, SR_CTAID.Z ;  /* 0x00000000002479c3 */ /* 0x000ea20000002700 */
[----:B----4-:R-:W-:-:S05]  /*1110*/  IADD3 R53, PT, PT, -R53, RZ, RZ ;  /* 0x000000ff35357210 */ /* 0x010fca0007ffe1ff */
[----:B-1----:R-:W-:Y:S01]  /*1120*/  IMAD R53, R3, R53, UR5 ;  /* 0x0000000503357e24 */ /* 0x002fe2000f8e0235 */
[----:B---3--:R-:W-:-:S05]  /*1130*/  IADD3 R52, PT, PT, -R52, RZ, RZ ;  /* 0x000000ff34347210 */ /* 0x008fca0007ffe1ff */
[----:B--2---:R-:W-:Y:S01]  /*1140*/  IMAD R52, R2, R52, UR4 ;  /* 0x0000000402347e24 */ /* 0x004fe2000f8e0234 */
[----:B------:R-:W-:Y:S06]  /*1150*/  @!P0 BRA `(.L_x_16) ;  /* 0x0000000000b88947 */ /* 0x000fec0003800000 */
[----:B------:R-:W1:Y:S01]  /*1160*/  LDC.64 R4, c[0x0][0xb18] ;  /* 0x0002c600ff047b82 */ /* 0x000e620000000a00 */
[----:B------:R-:W-:-:S07]  /*1170*/  ISETP.NE.AND P0, PT, R10, 0x1, PT ;  /* 0x000000010a00780c */ /* 0x000fce0003f05270 */
[----:B------:R-:W2:Y:S08]  /*1180*/  LDC R9, c[0x0][0xb0c] ;  /* 0x0002c300ff097b82 */ /* 0x000eb00000000800 */
[----:B------:R-:W3:Y:S08]  /*1190*/  LDC R12, c[0x0][0x370] ;  /* 0x0000dc00ff0c7b82 */ /* 0x000ef00000000800 */
[----:B------:R-:W4:Y:S01]  /*11a0*/  LDC R11, c[0x0][0x374] ;  /* 0x0000dd00ff0b7b82 */ /* 0x000f220000000800 */
[----:B-1----:R-:W-:-:S07]  /*11b0*/  ISETP.NE.AND P1, PT, R4, 0x1, PT ;  /* 0x000000010400780c */ /* 0x002fce0003f25270 */
[----:B------:R-:W3:Y:S01]  /*11c0*/  LDC.64 R6, c[0x0][0xb10] ;  /* 0x0002c400ff067b82 */ /* 0x000ee20000000a00 */
[----:B--2---:R-:W-:-:S07]  /*11d0*/  ISETP.NE.AND P2, PT, R9, 0x1, PT ;  /* 0x000000010900780c */ /* 0x004fce0003f45270 */
[----:B------:R-:W1:Y:S08]  /*11e0*/  LDC R8, c[0x0][0xb20] ;  /* 0x0002c800ff087b82 */ /* 0x000e700000000800 */
[----:B------:R-:W2:Y:S01]  /*11f0*/  LDC.64 R2, c[0x0][0xb28] ;  /* 0x0002ca00ff027b82 */ /* 0x000ea20000000a00 */
[----:B----4-:R-:W-:-:S04]  /*1200*/  IMAD.HI.U32 R13, R11, R5, RZ ;  /* 0x000000050b0d7227 */ /* 0x010fc800078e00ff */
[----:B------:R-:W-:-:S04]  /*1210*/  IMAD.HI.U32 R5, R54, R5, RZ ;  /* 0x0000000536057227 */ /* 0x000fc800078e00ff */
[----:B---3--:R-:W-:-:S05]  /*1220*/  IMAD.HI.U32 R14, R12, R6, RZ ;  /* 0x000000060c0e7227 */ /* 0x008fca00078e00ff */
[-C--:B------:R-:W-:Y:S01]  /*1230*/  @P2 SHF.R.U32.HI R12, RZ, R7.reuse, R14 ;  /* 0x00000007ff0c2219 */ /* 0x080fe2000001160e */
[----:B------:R-:W-:Y:S01]  /*1240*/  IMAD.HI.U32 R14, R55, R6, RZ ;  /* 0x00000006370e7227 */ /* 0x000fe200078e00ff */
[-C--:B-1----:R-:W-:Y:S02]  /*1250*/  @P1 SHF.R.U32.HI R11, RZ, R8.reuse, R13 ;  /* 0x00000008ff0b1219 */ /* 0x082fe4000001160d */
[----:B------:R-:W-:Y:S02]  /*1260*/  SHF.R.U32.HI R5, RZ, R8, R5 ;  /* 0x00000008ff057219 */ /* 0x000fe40000011605 */
[----:B------:R-:W-:Y:S02]  /*1270*/  SHF.R.U32.HI R14, RZ, R7, R14 ;  /* 0x00000007ff0e7219 */ /* 0x000fe4000001160e */
[----:B------:R-:W-:Y:S01]  /*1280*/  SEL R5, R54, R5, !P1 ;  /* 0x0000000536057207 */ /* 0x000fe20004800000 */
[----:B--2---:R-:W-:Y:S01]  /*1290*/  IMAD.HI.U32 R13, R11, R2, RZ ;  /* 0x000000020b0d7227 */ /* 0x004fe200078e00ff */
[----:B------:R-:W-:-:S03]  /*12a0*/  SEL R14, R55, R14, !P2 ;  /* 0x0000000e370e7207 */ /* 0x000fc60005000000 */
[----:B------:R-:W-:Y:S01]  /*12b0*/  IMAD.HI.U32 R6, R12, R2, RZ ;  /* 0x000000020c067227 */ /* 0x000fe200078e00ff */
[----:B------:R-:W-:-:S04]  /*12c0*/  @P0 SHF.R.U32.HI R11, RZ, R3, R13 ;  /* 0x00000003ff0b0219 */ /* 0x000fc8000001160d */
[----:B------:R-:W-:Y:S01]  /*12d0*/  @P0 SHF.R.U32.HI R12, RZ, R3, R6 ;  /* 0x00000003ff0c0219 */ /* 0x000fe20000011606 */
[----:B------:R-:W-:-:S04]  /*12e0*/  IMAD R11, R11, R10, RZ ;  /* 0x0000000a0b0b7224 */ /* 0x000fc800078e02ff */
[----:B------:R-:W-:Y:S01]  /*12f0*/  IMAD R6, R12, R10, RZ ;  /* 0x0000000a0c067224 */ /* 0x000fe200078e02ff */
[----:B------:R-:W-:-:S04]  /*1300*/  ISETP.GE.AND P1, PT, R5, R11, PT ;  /* 0x0000000b0500720c */ /* 0x000fc80003f26270 */
[----:B------:R-:W-:Y:S01]  /*1310*/  ISETP.GE.OR P1, PT, R14, R6, P1 ;  /* 0x000000060e00720c */ /* 0x000fe20000f26670 */
[----:B------:R-:W-:-:S05]  /*1320*/  IMAD.HI.U32 R6, R5, R2, RZ ;  /* 0x0000000205067227 */ /* 0x000fca00078e00ff */
[----:B------:R-:W-:-:S04]  /*1330*/  SHF.R.U32.HI R6, RZ, R3, R6 ;  /* 0x00000003ff067219 */ /* 0x000fc80000011606 */
[----:B------:R-:W-:-:S03]  /*1340*/  SEL R6, R5, R6, !P0 ;  /* 0x0000000605067207 */ /* 0x000fc60004000000 */
[----:B------:R-:W-:Y:S01]  /*1350*/  @!P1 IMAD.HI.U32 R7, R14, R2, RZ ;  /* 0x000000020e079227 */ /* 0x000fe200078e00ff */
[----:B------:R-:W-:-:S04]  /*1360*/  IADD3 R2, PT, PT, -R6, RZ, RZ ;  /* 0x000000ff06027210 */ /* 0x000fc80007ffe1ff */
[----:B------:R-:W-:Y:S01]  /*1370*/  @!P1 SHF.R.U32.HI R3, RZ, R3, R7 ;  /* 0x00000003ff039219 */ /* 0x000fe20000011607 */
[----:B------:R-:W-:Y:S01]  /*1380*/  IMAD R2, R10, R2, R5 ;  /* 0x000000020a027224 */ /* 0x000fe200078e0205 */
[----:B------:R-:W-:Y:S02]  /*1390*/  IADD3 R7, PT, PT, -R5, RZ, RZ ;  /* 0x000000ff05077210 */ /* 0x000fe40007ffe1ff */
[----:B------:R-:W-:-:S03]  /*13a0*/  @!P1 SEL R3, R14, R3, !P0 ;  /* 0x000000030e039207 */ /* 0x000fc60004000000 */
[----:B------:R-:W-:Y:S02]  /*13b0*/  IMAD R7, R4, R7, R54 ;  /* 0x0000000704077224 */ /* 0x000fe400078e0236 */
[--C-:B------:R-:W-:Y:S02]  /*13c0*/  @!P1 IMAD.IADD R6, R6, 0x1, -R3.reuse ;  /* 0x0000000106069824 */ /* 0x100fe400078e0a03 */
[----:B------:R-:W-:Y:S01]  /*13d0*/  @!P1 IMAD R3, R2, R12, R3 ;  /* 0x0000000c02039224 */ /* 0x000fe200078e0203 */
[----:B------:R-:W-:Y:S01]  /*13e0*/  IADD3 R2, PT, PT, -R14, RZ, RZ ;  /* 0x000000ff0e027210 */ /* 0x000fe20007ffe1ff */
[----:B------:R-:W-:Y:S02]  /*13f0*/  @!P1 IMAD R5, R6, R10, R14 ;  /* 0x0000000a06059224 */ /* 0x000fe400078e020e */
[----:B------:R-:W-:Y:S02]  /*1400*/  @!P1 IMAD.MOV.U32 R14, RZ, RZ, R3 ;  /* 0x000000ffff0e9224 */ /* 0x000fe400078e0003 */
[----:B------:R-:W-:-:S02]  /*1410*/  IMAD R2, R9, R2, R55 ;  /* 0x0000000209027224 */ /* 0x000fc400078e0237 */
[----:B------:R-:W-:Y:S02]  /*1420*/  IMAD R54, R5, R4, R7 ;  /* 0x0000000405367224 */ /* 0x000fe400078e0207 */
[----:B------:R-:W-:Y:S02]  /*1430*/  IMAD R55, R14, R9, R2 ;  /* 0x000000090e377224 */ /* 0x000fe400078e0202 */
.L_x_16:
[----:B------:R-:W1:Y:S01]  /*1440*/  LDCU UR4, c[0x0][0xb30] ;  /* 0x00016600ff0477ac */ /* 0x000e620008000800 */
[----:B------:R-:W2:Y:S08]  /*1450*/  S2UR UR39, SR_CgaCtaId ;  /* 0x00000000002779c3 */ /* 0x000eb00000008800 */
[----:B------:R-:W3:Y:S01]  /*1460*/  LDC R26, c[0x0][0xb24] ;  /* 0x0002c900ff1a7b82 */ /* 0x000ee20000000800 */
[----:B-1----:R-:W-:-:S09]  /*1470*/  UISETP.NE.AND UP1, UPT, UR4, 0x1, UPT ;  /* 0x000000010400788c */ /* 0x002fd2000bf25270 */
[----:B--2---:R-:W-:Y:S05]  /*1480*/  BRA.U UP1, `(.L_x_17) ;  /* 0x0000000101407547 */ /* 0x004fea000b800000 */
[----:B------:R-:W1:Y:S08]  /*1490*/  LDC.64 R4, c[0x0][0xb10] ;  /* 0x0002c400ff047b82 */ /* 0x000e700000000a00 */
[----:B------:R-:W2:Y:S08]  /*14a0*/  LDC.64 R2, c[0x0][0xb18] ;  /* 0x0002c600ff027b82 */ /* 0x000eb00000000a00 */
[----:B------:R-:W4:Y:S08]  /*14b0*/  LDC R6, c[0x0][0xb20] ;  /* 0x0002c800ff067b82 */ /* 0x000f300000000800 */
[----:B------:R-:W3:Y:S01]  /*14c0*/  LDC R7, c[0x0][0xb0c] ;  /* 0x0002c300ff077b82 */ /* 0x000ee20000000800 */
[----:B-1----:R-:W-:-:S05]  /*14d0*/  IMAD.HI.U32 R4, R55, R4, RZ ;  /* 0x0000000437047227 */ /* 0x002fca00078e00ff */
[----:B------:R-:W-:Y:S01]  /*14e0*/  SHF.R.U32.HI R4, RZ, R5, R4 ;  /* 0x00000005ff047219 */ /* 0x000fe20000011604 */
[----:B--2---:R-:W-:Y:S01]  /*14f0*/  IMAD.HI.U32 R3, R54, R3, RZ ;  /* 0x0000000336037227 */ /* 0x004fe200078e00ff */
[----:B------:R-:W-:-:S04]  /*1500*/  ISETP.NE.AND P0, PT, R2, 0x1, PT ;  /* 0x000000010200780c */ /* 0x000fc80003f05270 */
[----:B----4-:R-:W-:-:S04]  /*1510*/  SHF.R.U32.HI R3, RZ, R6, R3 ;  /* 0x00000006ff037219 */ /* 0x010fc80000011603 */
[----:B------:R-:W-:Y:S02]  /*1520*/  SEL R3, R54, R3, !P0 ;  /* 0x0000000336037207 */ /* 0x000fe40004000000 */
[----:B---3--:R-:W-:-:S04]  /*1530*/  ISETP.NE.AND P1, PT, R7, 0x1, PT ;  /* 0x000000010700780c */ /* 0x008fc80003f25270 */
[----:B------:R-:W-:-:S05]  /*1540*/  SEL R4, R55, R4, !P1 ;  /* 0x0000000437047207 */ /* 0x000fca0004800000 */
[----:B------:R-:W-:Y:S02]  /*1550*/  IMAD.IADD R5, R3, 0x1, -R4 ;  /* 0x0000000103057824 */ /* 0x000fe400078e0a04 */
[----:B------:R-:W-:Y:S02]  /*1560*/  IMAD.IADD R3, R4, 0x1, -R3 ;  /* 0x0000000104037824 */ /* 0x000fe400078e0a03 */
[----:B------:R-:W-:Y:S02]  /*1570*/  IMAD R55, R5, R7, R55 ;  /* 0x0000000705377224 */ /* 0x000fe400078e0237 */
[----:B------:R-:W-:-:S07]  /*1580*/  IMAD R54, R3, R2, R54 ;  /* 0x0000000203367224 */ /* 0x000fce00078e0236 */
.L_x_17:
[----:B------:R-:W-:Y:S01]  /*1590*/  BAR.SYNC.DEFER_BLOCKING 0x0 ;  /* 0x0000000000007b1d */ /* 0x000fe20000010000 */
[----:B------:R-:W-:Y:S01]  /*15a0*/  UISETP.NE.AND UP1, UPT, UR8, 0x2, UPT ;  /* 0x000000020800788c */ /* 0x000fe2000bf25270 */
[----:B------:R-:W-:Y:S02]  /*15b0*/  ISETP.NE.OR P5, PT, R0, 0x2, !P5 ;  /* 0x000000020000780c */ /* 0x000fe40006fa5670 */
[----:B------:R-:W-:-:S06]  /*15c0*/  LOP3.LUT R2, R66, 0x1f, RZ, 0xc0, !PT ;  /* 0x0000001f42027812 */ /* 0x000fcc00078ec0ff */
[----:B------:R-:W-:Y:S05]  /*15d0*/  BRA.U UP1, `(.L_x_18) ;  /* 0x0000001d012c7547 */ /* 0x000fea000b800000 */
[----:B------:R-:W1:Y:S01]  /*15e0*/  LDCU UR13, c[0x0][0x38c] ;  /* 0x00007180ff0d77ac */ /* 0x000e620008000800 */
[----:B------:R-:W2:Y:S01]  /*15f0*/  LDC R8, c[0x0][0x370] ;  /* 0x0000dc00ff087b82 */ /* 0x000ea20000000800 */
[----:B------:R-:W-:Y:S01]  /*1600*/  PLOP3.LUT P1, PT, PT, PT, UP2, 0x80, 0x8 ;  /* 0x000000000008781c */ /* 0x000fe20003f2f028 */
[----:B------:R-:W-:Y:S01]  /*1610*/  IMAD.MOV.U32 R15, RZ, RZ, 0x1 ;  /* 0x00000001ff0f7424 */ /* 0x000fe200078e00ff */
[----:B------:R-:W-:Y:S01]  /*1620*/  ISETP.EQ.OR P4, PT, R2, RZ, P5 ;  /* 0x000000ff0200720c */ /* 0x000fe20002f82670 */
[----:B------:R-:W-:Y:S01]  /*1630*/  IMAD.MOV.U32 R14, RZ, RZ, RZ ;  /* 0x000000ffff0e7224 */ /* 0x000fe200078e00ff */
[----:B------:R-:W-:Y:S02]  /*1640*/  PLOP3.LUT P1, PT, P1, PT, PT, 0x8, 0x80 ;  /* 0x000000000080781c */ /* 0x000fe40000f2e170 */
[----:B------:R-:W-:Y:S01]  /*1650*/  CS2R R12, SRZ ;  /* 0x00000000000c7805 */ /* 0x000fe2000001ff00 */
[----:B------:R-:W-:Y:S01]  /*1660*/  IMAD.MOV.U32 R11, RZ, RZ, 0x1 ;  /* 0x00000001ff0b7424 */ /* 0x000fe200078e00ff */
[----:B------:R-:W4:Y:S01]  /*1670*/  LDC R0, c[0x0][0x374] ;  /* 0x0000dd00ff007b82 */ /* 0x000f220000000800 */
[----:B------:R-:W2:Y:S01]  /*1680*/  LDCU.64 UR22, c[0x0][0x348] ;  /* 0x00006900ff1677ac */ /* 0x000ea20008000a00 */
[----:B------:R-:W-:Y:S01]  /*1690*/  UMOV UR6, URZ ;  /* 0x000000ff00067c82 */ /* 0x000fe20008000000 */
[----:B-1----:R-:W-:-:S04]  /*16a0*/  UIADD3 UR5, UPT, UPT, UR13, 0x3f, URZ ;  /* 0x0000003f0d057890 */ /* 0x002fc8000fffe0ff */
[----:B------:R-:W-:-:S04]  /*16b0*/  USHF.R.S32.HI UR4, URZ, 0x1f, UR5 ;  /* 0x0000001fff047899 */ /* 0x000fc80008011405 */
[----:B------:R-:W-:-:S04]  /*16c0*/  ULEA.HI UR4, UR4, UR5, URZ, 0x6 ;  /* 0x0000000504047291 */ /* 0x000fc8000f8f30ff */
[----:B------:R-:W-:Y:S02]  /*16d0*/  USHF.R.S32.HI UR15, URZ, 0x6, UR4 ;  /* 0x00000006ff0f7899 */ /* 0x000fe40008011404 */
[----:B------:R-:W-:Y:S02]  /*16e0*/  UIADD3 UR4, UPT, UPT, UR13, -0x1, URZ ;  /* 0xffffffff0d047890 */ /* 0x000fe4000fffe0ff */
[----:B------:R-:W-:Y:S02]  /*16f0*/  UISETP.LT.U32.AND UP0, UPT, UR15, 0x18, UPT ;  /* 0x000000180f00788c */ /* 0x000fe4000bf01070 */
[----:B------:R-:W-:Y:S02]  /*1700*/  UISETP.GE.U32.AND UP1, UPT, UR4, -0x7f, UPT ;  /* 0xffffff810400788c */ /* 0x000fe4000bf26070 */
[----:B------:R-:W-:Y:S02]  /*1710*/  USEL UR14, UR15, 0x18, UP0 ;  /* 0x000000180f0e7887 */ /* 0x000fe40008000000 */
[----:B------:R-:W-:-:S02]  /*1720*/  UIADD3 UR13, UPT, UPT, UR13, 0x7e, URZ ;  /* 0x0000007e0d0d7890 */ /* 0x000fc4000fffe0ff */
[----:B------:R-:W-:Y:S02]  /*1730*/  UIADD3 UR5, UPT, UPT, UR14, -0x1, URZ ;  /* 0xffffffff0e057890 */ /* 0x000fe4000fffe0ff */
[----:B------:R-:W-:-:S03]  /*1740*/  UIADD3 UR7, UPT, UPT, UR15, -UR14, URZ ;  /* 0x8000000e0f077290 */ /* 0x000fc6000fffe0ff */
[----:B------:R-:W-:-:S04]  /*1750*/  @UP1 UIADD3 UR5, UPT, UPT, UR14, URZ, URZ ;  /* 0x000000ff0e051290 */ /* 0x000fc8000fffe0ff */
[----:B--2---:R-:W-:-:S12]  /*1760*/  UIADD3 UR5, UPT, UPT, UR5, 0x1, URZ ;  /* 0x0000000105057890 */ /* 0x004fd8000fffe0ff */
.L_x_36:
[----:B------:R-:W-:Y:S01]  /*1770*/  UISETP.NE.AND UP0, UPT, UR39, URZ, UPT ;  /* 0x000000ff2700728c */ /* 0x000fe2000bf05270 */
[----:B------:R-:W1:Y:S08]  /*1780*/  S2UR UR39, SR_CgaCtaId ;  /* 0x00000000002779c3 */ /* 0x000e700000008800 */
[----:B------:R-:W-:Y:S05]  /*1790*/  BRA.U UP0, `(.L_x_19) ;  /* 0x0000000100347547 */ /* 0x000fea000b800000 */
[----:B------:R-:W2:Y:S01]  /*17a0*/  S2R R2, SR_CgaCtaId ;  /* 0x0000000000027919 */ /* 0x000ea20000008800 */
[----:B------:R-:W-:-:S04]  /*17b0*/  MOV R3, 0x400 ;  /* 0x0000040000037802 */ /* 0x000fc80000000f00 */
[----:B--2---:R-:W-:Y:S02]  /*17c0*/  LEA R2, R2, R3, 0x18 ;  /* 0x0000000302027211 */ /* 0x004fe400078ec0ff */
[----:B------:R-:W-:-:S03]  /*17d0*/  SHF.L.U32 R3, R11, 0x1f, RZ ;  /* 0x0000001f0b037819 */ /* 0x000fc600000006ff */
[----:B------:R-:W-:-:S04]  /*17e0*/  IMAD R2, R12, 0x8, R2 ;  /* 0x000000080c027824 */ /* 0x000fc800078e0202 */
[----:B------:R-:W2:Y:S02]  /*17f0*/  SYNCS.PHASECHK.TRANS64.TRYWAIT P0, [R2+URZ+0x210], R3 ;  /* 0x00021003020075a7 */ /* 0x000ea400080011ff */
[----:B--2---:R-:W-:Y:S05]  /*1800*/  @!P0 BRA `(.L_x_20) ;  /* 0x0000004c00888947 */ /* 0x004fea0003800000 */
.L_x_111:
[----:B------:R-:W-:Y:S01]  /*1810*/  VIADD R12, R12, 0x1 ;  /* 0x000000010c0c7836 */ /* 0x000fe20000000000 */
[----:B------:R2:W-:Y:S04]  /*1820*/  SYNCS.ARRIVE.TRANS64.A1T0 RZ, [R2+URZ+0x200], RZ ;  /* 0x000200ff02ff79a7 */ /* 0x0005e800081000ff */
[----:B------:R-:W-:-:S04]  /*1830*/  ISETP.NE.AND P0, PT, R12, 0x2, PT ;  /* 0x000000020c00780c */ /* 0x000fc80003f05270 */
[----:B------:R-:W-:Y:S02]  /*1840*/  SEL R12, R12, RZ, P0 ;  /* 0x000000ff0c0c7207 */ /* 0x000fe40000000000 */
[----:B--2---:R-:W-:-:S04]  /*1850*/  SEL R2, RZ, 0x1, P0 ;  /* 0x00000001ff027807 */ /* 0x004fc80000000000 */
[----:B------:R-:W-:-:S07]  /*1860*/  LOP3.LUT R11, R11, R2, RZ, 0x3c, !PT ;  /* 0x000000020b0b7212 */ /* 0x000fce00078e3cff */
.L_x_19:
[----:B------:R-:W-:Y:S01]  /*1870*/  UMOV UR4, 0x400 ;  /* 0x0000040000047882 */ /* 0x000fe20000000000 */
[----:B------:R-:W-:Y:S01]  /*1880*/  SHF.L.U32 R2, R15, 0x1f, RZ ;  /* 0x0000001f0f027819 */ /* 0x000fe200000006ff */
[----:B-1----:R-:W-:Y:S01]  /*1890*/  ULEA UR4, UR39, UR4, 0x18 ;  /* 0x0000000427047291 */ /* 0x002fe2000f8ec0ff */
[----:B------:R-:W-:Y:S01]  /*18a0*/  R2UR UR35, R55 ;  /* 0x00000000372372ca */ /* 0x000fe200000e0000 */
[----:B------:R-:W-:Y:S01]  /*18b0*/  UISETP.GE.U32.AND UP0, UPT, UR13, 0x7f, UPT ;  /* 0x0000007f0d00788c */ /* 0x000fe2000bf06070 */
[----:B------:R-:W-:Y:S01]  /*18c0*/  R2UR UR11, R54 ;  /* 0x00000000360b72ca */ /* 0x000fe200000e0000 */
[----:B------:R-:W-:Y:S01]  /*18d0*/  ULEA UR8, UR6, UR4, 0x3 ;  /* 0x0000000406087291 */ /* 0x000fe2000f8e18ff */
[----:B------:R-:W-:-:S08]  /*18e0*/  UMOV UR24, URZ ;  /* 0x000000ff00187c82 */ /* 0x000fd00008000000 */
[----:B------:R1:W2:Y:S01]  /*18f0*/  SYNCS.PHASECHK.TRANS64.TRYWAIT P0, [UR8+0xc0], R2 ;  /* 0x0000c002ff0075a7 */ /* 0x0002a20008001108 */
[----:B------:R-:W-:Y:S02]  /*1900*/  USHF.L.U32 UR35, UR35, 0x7, URZ ;  /* 0x0000000723237899 */ /* 0x000fe400080006ff */
[----:B------:R-:W-:Y:S01]  /*1910*/  USHF.L.U32 UR11, UR11, 0x4, URZ ;  /* 0x000000040b0b7899 */ /* 0x000fe200080006ff */
[----:B------:R-:W-:Y:S11]  /*1920*/  BRA.U !UP0, `(.L_x_21) ;  /* 0x0000000108a87547 */ /* 0x000ff6000b800000 */
[----:B------:R-:W-:Y:S01]  /*1930*/  UMOV UR16, URZ ;  /* 0x000000ff00107c82 */ /* 0x000fe20008000000 */
[----:B------:R-:W-:-:S05]  /*1940*/  UMOV UR17, UR6 ;  /* 0x0000000600117c82 */ /* 0x000fca0008000000 */
.L_x_26:
[----:B-1----:R-:W-:Y:S01]  /*1950*/  ULEA UR33, UR17, UR4, 0x3 ;  /* 0x0000000411217291 */ /* 0x002fe2000f8e18ff */
[----:B--2---:R-:W-:Y:S01]  /*1960*/  @!P5 MOV R3, 0x2400 ;  /* 0x000024000003d802 */ /* 0x004fe20000000f00 */
[----:B--2---:R-:W-:Y:S10]  /*1970*/  @P0 BRA `(.L_x_22) ;  /* 0x00000000000c0947 */ /* 0x004ff40003800000 */
[----:B------:R-:W-:-:S04]  /*1980*/  SHF.L.U32 R4, R15, 0x1f, RZ ;  /* 0x0000001f0f047819 */ /* 0x000fc800000006ff */
[----:B------:R-:W2:Y:S02]  /*1990*/  SYNCS.PHASECHK.TRANS64.TRYWAIT P0, [UR33+0xc0], R4 ;  /* 0x0000c004ff0075a7 */ /* 0x000ea40008001121 */
[----:B--2---:R-:W-:Y:S05]  /*19a0*/  @!P0 BRA `(.L_x_23) ;  /* 0x0000004c00348947 */ /* 0x004fea0003800000 */
.L_x_22:
[----:B------:R2:W-:Y:S01]  /*19b0*/  @!P5 SYNCS.ARRIVE.TRANS64 RZ, [UR33], R3 ;  /* 0x00000003ffffd9a7 */ /* 0x0005e20008000021 */
[----:B------:R-:W-:Y:S04]  /*19c0*/  BSSY.RECONVERGENT B0, `(.L_x_24) ;  /* 0x0000003000007945 */ /* 0x000fe80003800200 */
[----:B------:R-:W-:Y:S05]  /*19d0*/  @P4 BRA `(.L_x_25) ;  /* 0x0000000000044947 */ /* 0x000fea0003800000 */
[----:B------:R-:W-:Y:S05]  /*19e0*/  BPT.TRAP 0x1 ;  /* 0x000000040000795c */ /* 0x000fea0000300000 */
.L_x_25:
[----:B------:R-:W-:Y:S05]  /*19f0*/  BSYNC.RECONVERGENT B0 ;  /* 0x0000000000007941 */ /* 0x000fea0003800200 */
.L_x_24:
[----:B------:R-:W-:Y:S02]  /*1a00*/  UIADD3 UR6, UPT, UPT, UR17, 0x1, URZ ;  /* 0x0000000111067890 */ /* 0x000fe4000fffe0ff */
[----:B------:R-:W-:Y:S02]  /*1a10*/  ULEA UR32, UR17, UR4, 0xd ;  /* 0x0000000411207291 */ /* 0x000fe4000f8e68ff */
[----:B------:R-:W-:Y:S02]  /*1a20*/  UISETP.NE.AND UP0, UPT, UR6, 0x18, UPT ;  /* 0x000000180600788c */ /* 0x000fe4000bf05270 */
[----:B------:R-:W-:Y:S02]  /*1a30*/  UIADD3 UR26, UP1, UPT, UR22, 0x80, URZ ;  /* 0x00000080161a7890 */ /* 0x000fe4000ff3e0ff */
[----:B------:R-:W-:Y:S02]  /*1a40*/  USEL UR9, URZ, 0x1, UP0 ;  /* 0x00000001ff097887 */ /* 0x000fe40008000000 */
[----:B------:R-:W-:-:S02]  /*1a50*/  USEL UR6, UR6, URZ, UP0 ;  /* 0x000000ff06067287 */ /* 0x000fc40008000000 */
[----:B------:R-:W-:Y:S02]  /*1a60*/  UIADD3 UR20, UP0, UPT, UR22, 0x180, URZ ;  /* 0x0000018016147890 */ /* 0x000fe4000ff1e0ff */
[----:B------:R-:W-:Y:S01]  /*1a70*/  ULEA UR8, UR6, UR4, 0x3 ;  /* 0x0000000406087291 */ /* 0x000fe2000f8e18ff */
[----:B------:R-:W-:Y:S01]  /*1a80*/  LOP3.LUT R15, R15, UR9, RZ, 0x3c, !PT ;  /* 0x000000090f0f7c12 */ /* 0x000fe2000f8e3cff */
[----:B------:R-:W-:Y:S02]  /*1a90*/  USHF.L.U32 UR34, UR16, 0x6, URZ ;  /* 0x0000000610227899 */ /* 0x000fe400080006ff */
[----:B------:R-:W-:Y:S01]  /*1aa0*/  UIADD3.X UR27, UPT, UPT, URZ, UR23, URZ, UP1, !UPT ;  /* 0x00000017ff1b7290 */ /* 0x000fe20008ffe4ff */
[----:B-1----:R-:W-:Y:S01]  /*1ab0*/  SHF.L.U32 R2, R15, 0x1f, RZ ;  /* 0x0000001f0f027819 */ /* 0x002fe200000006ff */
[----:B------:R-:W-:Y:S02]  /*1ac0*/  UIADD3 UR32, UPT, UPT, UR32, 0x1300, URZ ;  /* 0x0000130020207890 */ /* 0x000fe4000fffe0ff */
[----:B------:R-:W-:Y:S01]  /*1ad0*/  UIADD3.X UR21, UPT, UPT, URZ, UR23, URZ, UP0, !UPT ;  /* 0x00000017ff157290 */ /* 0x000fe200087fe4ff */
[----:B------:R1:W1:Y:S01]  /*1ae0*/  SYNCS.PHASECHK.TRANS64.TRYWAIT P0, [UR8+0xc0], R2 ;  /* 0x0000c002ff0075a7 */ /* 0x0002620008001108 */
[----:B------:R-:W-:Y:S01]  /*1af0*/  ULEA UR8, UR17, UR4, 0xa ;  /* 0x0000000411087291 */ /* 0x000fe2000f8e50ff */
[----:B------:R-:W-:Y:S01]  /*1b00*/  UMOV UR18, 0x0 ;  /* 0x0000000000127882 */ /* 0x000fe20000000000 */
[----:B------:R-:W-:-:S02]  /*1b10*/  UMOV UR19, 0x10000000 ;  /* 0x1000000000137882 */ /* 0x000fc40000000000 */
[----:B------:R-:W-:Y:S01]  /*1b20*/  UIADD3 UR8, UPT, UPT, UR8, 0x31300, URZ ;  /* 0x0003130008087890 */ /* 0x000fe2000fffe0ff */
[----:B------:R1:W-:Y:S01]  /*1b30*/  UTMALDG.3D [UR32], [UR26], desc[UR18] ;  /* 0x000012201a0075b4 */ /* 0x0003e20008011000 */
[----:B------:R-:W-:Y:S01]  /*1b40*/  UMOV UR12, UR36 ;  /* 0x00000024000c7c82 */ /* 0x000fe20008000000 */
[----:B------:R-:W-:Y:S01]  /*1b50*/  UMOV UR9, UR33 ;  /* 0x0000002100097c82 */ /* 0x000fe20008000000 */
[----:B------:R-:W-:Y:S01]  /*1b60*/  UMOV UR10, UR34 ;  /* 0x00000022000a7c82 */ /* 0x000fe20008000000 */
[----:B------:R-:W-:Y:S01]  /*1b70*/  UIADD3 UR16, UPT, UPT, UR16, 0x1, URZ ;  /* 0x0000000110107890 */ /* 0x000fe2000fffe0ff */
[----:B------:R-:W-:Y:S01]  /*1b80*/  UMOV UR24, UR5 ;  /* 0x0000000500187c82 */ /* 0x000fe20008000000 */
[----:B------:R-:W-:Y:S02]  /*1b90*/  UMOV UR17, UR6 ;  /* 0x0000000600117c82 */ /* 0x000fe40008000000 */
[----:B------:R1:W-:Y:S01]  /*1ba0*/  UTMALDG.3D [UR8], [UR20], desc[UR18] ;  /* 0x00001208140075b4 */ /* 0x0003e20008011000 */
[----:B------:R-:W-:-:S09]  /*1bb0*/  UISETP.NE.AND UP0, UPT, UR16, UR5, UPT ;  /* 0x000000051000728c */ /* 0x000fd2000bf05270 */
[----:B------:R-:W-:Y:S05]  /*1bc0*/  BRA.U UP0, `(.L_x_26) ;  /* 0xfffffffd00607547 */ /* 0x000fea000b83ffff */
.L_x_21:
[----:B-1----:R-:W-:Y:S01]  /*1bd0*/  ULEA UR8, UR6, UR4, 0x3 ;  /* 0x0000000406087291 */ /* 0x002fe2000f8e18ff */
[----:B------:R-:W-:Y:S01]  /*1be0*/  SHF.L.U32 R2, R15, 0x1f, RZ ;  /* 0x0000001f0f027819 */ /* 0x000fe200000006ff */
[----:B------:R-:W-:Y:S01]  /*1bf0*/  @!P1 SYNCS.ARRIVE.TRANS64.A1T0 RZ, [UR4+0x198], RZ ;  /* 0x000198ffffff99a7 */ /* 0x000fe20008100004 */
[----:B------:R-:W-:-:S06]  /*1c00*/  UISETP.GT.AND UP0, UPT, UR15, UR14, UPT ;  /* 0x0000000e0f00728c */ /* 0x000fcc000bf04270 */
[----:B--2---:R1:W2:Y:S03]  /*1c10*/  SYNCS.PHASECHK.TRANS64.TRYWAIT P0, [UR8+0xc0], R2 ;  /* 0x0000c002ff0075a7 */ /* 0x0042a60008001108 */
[----:B------:R-:W-:Y:S05]  /*1c20*/  BRA.U !UP0, `(.L_x_27) ;  /* 0x0000000108ac7547 */ /* 0x000fea000b800000 */
[----:B------:R-:W-:Y:S01]  /*1c30*/  UIADD3 UR21, UPT, UPT, UR7, UR24, URZ ;  /* 0x0000001807157290 */ /* 0x000fe2000fffe0ff */
[----:B------:R-:W-:-:S11]  /*1c40*/  UMOV UR25, UR6 ;  /* 0x0000000600197c82 */ /* 0x000fd60008000000 */
.L_x_32:
[----:B-1----:R-:W-:Y:S01]  /*1c50*/  ULEA UR17, UR25, UR4, 0x3 ;  /* 0x0000000419117291 */ /* 0x002fe2000f8e18ff */
[----:B--2---:R-:W-:Y:S01]  /*1c60*/  @!P5 MOV R3, 0x2400 ;  /* 0x000024000003d802 */ /* 0x004fe20000000f00 */
[----:B--2---:R-:W-:Y:S10]  /*1c70*/  @P0 BRA `(.L_x_28) ;  /* 0x00000000000c0947 */ /* 0x004ff40003800000 */
[----:B------:R-:W-:-:S04]  /*1c80*/  SHF.L.U32 R4, R15, 0x1f, RZ ;  /* 0x0000001f0f047819 */ /* 0x000fc800000006ff */
[----:B------:R-:W2:Y:S02]  /*1c90*/  SYNCS.PHASECHK.TRANS64.TRYWAIT P0, [UR17+0xc0], R4 ;  /* 0x0000c004ff0075a7 */ /* 0x000ea40008001111 */
[----:B--2---:R-:W-:Y:S05]  /*1ca0*/  @!P0 BRA `(.L_x_29) ;  /* 0x00000048008c8947 */ /* 0x004fea0003800000 */
.L_x_28:
[----:B------:R2:W-:Y:S01]  /*1cb0*/  @!P5 SYNCS.ARRIVE.TRANS64 RZ, [UR17], R3 ;  /* 0x00000003ffffd9a7 */ /* 0x0005e20008000011 */
[----:B------:R-:W-:Y:S04]  /*1cc0*/  BSSY.RECONVERGENT B0, `(.L_x_30) ;  /* 0x0000003000007945 */ /* 0x000fe80003800200 */
[----:B------:R-:W-:Y:S05]  /*1cd0*/  @P4 BRA `(.L_x_31) ;  /* 0x0000000000044947 */ /* 0x000fea0003800000 */
[----:B------:R-:W-:Y:S05]  /*1ce0*/  BPT.TRAP 0x1 ;  /* 0x000000040000795c */ /* 0x000fea0000300000 */
.L_x_31:
[----:B------:R-:W-:Y:S05]  /*1cf0*/  BSYNC.RECONVERGENT B0 ;  /* 0x0000000000007941 */ /* 0x000fea0003800200 */
.L_x_30:
        /* <DEDUP_REMOVED lines=10> */
[----:B------:R-:W-:Y:S01]  /*1da0*/  UIADD3 UR16, UPT, UPT, UR16, 0x1300, URZ ;  /* 0x0000130010107890 */ /* 0x000fe2000fffe0ff */
[----:B-1----:R-:W-:Y:S01]  /*1db0*/  SHF.L.U32 R2, R15, 0x1f, RZ ;  /* 0x0000001f0f027819 */ /* 0x002fe200000006ff */
[----:B------:R-:W-:Y:S02]  /*1dc0*/  UIADD3.X UR31, UPT, UPT, URZ, UR23, URZ, UP1, !UPT ;  /* 0x00000017ff1f7290 */ /* 0x000fe40008ffe4ff */
[----:B------:R-:W-:Y:S01]  /*1dd0*/  UIADD3.X UR29, UPT, UPT, URZ, UR23, URZ, UP0, !UPT ;  /* 0x00000017ff1d7290 */ /* 0x000fe200087fe4ff */
[----:B------:R1:W1:Y:S01]  /*1de0*/  SYNCS.PHASECHK.TRANS64.TRYWAIT P0, [UR8+0xc0], R2 ;  /* 0x0000c002ff0075a7 */ /* 0x0002620008001108 */
[----:B------:R-:W-:Y:S01]  /*1df0*/  ULEA UR8, UR25, UR4, 0xa ;  /* 0x0000000419087291 */ /* 0x000fe2000f8e50ff */
[----:B------:R-:W-:Y:S01]  /*1e00*/  UMOV UR26, 0x0 ;  /* 0x00000000001a7882 */ /* 0x000fe20000000000 */
[----:B------:R-:W-:-:S02]  /*1e10*/  UMOV UR27, 0x10000000 ;  /* 0x10000000001b7882 */ /* 0x000fc40000000000 */
[----:B------:R-:W-:Y:S01]  /*1e20*/  UIADD3 UR8, UPT, UPT, UR8, 0x31300, URZ ;  /* 0x0003130008087890 */ /* 0x000fe2000fffe0ff */
[----:B------:R-:W-:Y:S01]  /*1e30*/  UMOV UR19, UR35 ;  /* 0x0000002300137c82 */ /* 0x000fe20008000000 */
[----:B------:R-:W-:Y:S01]  /*1e40*/  UMOV UR20, UR36 ;  /* 0x0000002400147c82 */ /* 0x000fe20008000000 */
[----:B------:R-:W-:Y:S01]  /*1e50*/  UMOV UR12, UR36 ;  /* 0x00000024000c7c82 */ /* 0x000fe20008000000 */
[----:B------:R-:W-:Y:S01]  /*1e60*/  UMOV UR9, UR17 ;  /* 0x0000001100097c82 */ /* 0x000fe20008000000 */
[----:B------:R-:W-:Y:S01]  /*1e70*/  UMOV UR10, UR18 ;  /* 0x00000012000a7c82 */ /* 0x000fe20008000000 */
[----:B------:R1:W-:Y:S01]  /*1e80*/  UTMALDG.3D [UR16], [UR30], desc[UR26] ;  /* 0x00001a101e0075b4 */ /* 0x0003e20008011000 */
[----:B------:R-:W-:Y:S01]  /*1e90*/  UIADD3 UR24, UPT, UPT, UR24, 0x1, URZ ;  /* 0x0000000118187890 */ /* 0x000fe2000fffe0ff */
[----:B------:R-:W-:-:S03]  /*1ea0*/  UMOV UR25, UR6 ;  /* 0x0000000600197c82 */ /* 0x000fc60008000000 */
[----:B------:R-:W-:Y:S01]  /*1eb0*/  UISETP.NE.AND UP0, UPT, UR24, UR21, UPT ;  /* 0x000000151800728c */ /* 0x000fe2000bf05270 */
[----:B------:R1:W-:Y:S08]  /*1ec0*/  UTMALDG.3D [UR8], [UR28], desc[UR26] ;  /* 0x00001a081c0075b4 */ /* 0x0003f00008011000 */
[----:B------:R-:W-:Y:S05]  /*1ed0*/  BRA.U UP0, `(.L_x_32) ;  /* 0xfffffffd005c7547 */ /* 0x000fea000b83ffff */
.L_x_27:
[C---:B-1----:R-:W-:Y:S01]  /*1ee0*/  LEA R2, R14.reuse, UR4, 0x3 ;  /* 0x000000040e027c11 */ /* 0x042fe2000f8e18ff */
[----:B------:R-:W-:Y:S01]  /*1ef0*/  NOP ;  /* 0x0000000000007918 */ /* 0x000fe20000000000 */
[----:B--2---:R-:W-:Y:S02]  /*1f00*/  SHF.L.U32 R3, R13, 0x1f, RZ ;  /* 0x0000001f0d037819 */ /* 0x004fe400000006ff */
[----:B------:R-:W-:Y:S02]  /*1f10*/  LEA R4, R14, UR4, 0x4 ;  /* 0x000000040e047c11 */ /* 0x000fe4000f8e20ff */
[----:B------:R-:W1:Y:S02]  /*1f20*/  SYNCS.PHASECHK.TRANS64.TRYWAIT P0, [R2+URZ+0x1a0], R3 ;  /* 0x0001a003020075a7 */ /* 0x000e6400080011ff */
[----:B-1----:R-:W-:Y:S05]  /*1f30*/  @!P0 BRA `(.L_x_33) ;  /* 0x0000004800008947 */ /* 0x002fea0003800000 */
.L_x_114:
[----:B------:R-:W2:Y:S01]  /*1f40*/  LDS.128 R4, [R4+0x230] ;  /* 0x0002300004047984 */ /* 0x000ea20000000c00 */
[----:B---3--:R-:W-:Y:S01]  /*1f50*/  ISETP.GE.AND P0, PT, R26, 0x1, PT ;  /* 0x000000011a00780c */ /* 0x008fe20003f06270 */
[----:B-1----:R-:W-:Y:S01]  /*1f60*/  VIADD R2, R2, 0x1b0 ;  /* 0x000001b002027836 */ /* 0x002fe20000000000 */
[----:B------:R-:W-:Y:S01]  /*1f70*/  @!PT LDS RZ, [RZ] ;  /* 0x00000000fffff984 */ /* 0x000fe20000000800 */
[----:B------:R-:W-:Y:S01]  /*1f80*/  @!PT LDS RZ, [RZ] ;  /* 0x00000000fffff984 */ /* 0x000fe20000000800 */
[----:B------:R-:W-:Y:S01]  /*1f90*/  @!PT LDS RZ, [RZ] ;  /* 0x00000000fffff984 */ /* 0x000fe20000000800 */
[----:B------:R-:W-:Y:S01]  /*1fa0*/  @!PT LDS RZ, [RZ] ;  /* 0x00000000fffff984 */ /* 0x000fe20000000800 */
[----:B------:R1:W-:Y:S06]  /*1fb0*/  MEMBAR.ALL.CTA ;  /* 0x0000000000007992 */ /* 0x0003ec0000008000 */
[----:B-1----:R-:W1:Y:S01]  /*1fc0*/  FENCE.VIEW.ASYNC.S ;  /* 0x00000000000073c6 */ /* 0x002e620000000000 */
[----:B------:R-:W-:-:S04]  /*1fd0*/  PRMT R2, RZ, 0x654, R2 ;  /* 0x00000654ff027816 */ /* 0x000fc80000000002 */
[----:B-1----:R1:W-:Y:S01]  /*1fe0*/  SYNCS.ARRIVE.TRANS64.RED.A1T0 RZ, [R2+URZ], RZ ;  /* 0x000000ff02ff79a7 */ /* 0x0023e200081004ff */
[----:B--2---:R-:W-:-:S13]  /*1ff0*/  LOP3.LUT P2, RZ, R6, 0x1, RZ, 0xc0, !PT ;  /* 0x0000000106ff7812 */ /* 0x004fda000784c0ff */
[----:B------:R-:W-:Y:S01]  /*2000*/  @P2 SHF.R.U32.HI R3, RZ, 0x10, R5 ;  /* 0x00000010ff032819 */ /* 0x000fe20000011605 */
[----:B------:R-:W-:Y:S01]  /*2010*/  VOTEU.ANY UP0, P2 ;  /* 0x0000000000ff7886 */ /* 0x000fe20001000100 */
[----:B------:R-:W-:Y:S02]  /*2020*/  @P2 MOV R10, R4 ;  /* 0x00000004000a2202 */ /* 0x000fe40000000f00 */
[----:B------:R-:W-:Y:S02]  /*2030*/  @P2 R2UR.BROADCAST UR8, R3 ;  /* 0x00000000030822ca */ /* 0x000fe400008e0000 */
[----:B------:R-:W-:-:S11]  /*2040*/  @P2 LOP3.LUT R9, R5, 0xffff, RZ, 0xc0, !PT ;  /* 0x0000ffff05092812 */ /* 0x000fd600078ec0ff */
[----:B------:R-:W-:Y:S01]  /*2050*/  @UP0 UMOV UR36, UR8 ;  /* 0x0000000800240c82 */ /* 0x000fe20008000000 */
[----:B-1----:R-:W-:Y:S05]  /*2060*/  @!P0 BRA `(.L_x_34) ;  /* 0x0000000000b88947 */ /* 0x002fea0003800000 */
[----:B------:R-:W4:Y:S01]  /*2070*/  LDC.64 R4, c[0x0][0xb18] ;  /* 0x0002c600ff047b82 */ /* 0x000f220000000a00 */
[----:B------:R-:W-:-:S07]  /*2080*/  ISETP.NE.AND P3, PT, R26, 0x1, PT ;  /* 0x000000011a00780c */ /* 0x000fce0003f65270 */
[----:B------:R-:W1:Y:S08]  /*2090*/  LDC.64 R6, c[0x0][0xb10] ;  /* 0x0002c400ff067b82 */ /* 0x000e700000000a00 */
[----:B------:R-:W2:Y:S08]  /*20a0*/  LDC R16, c[0x0][0xb20] ;  /* 0x0002c800ff107b82 */ /* 0x000eb00000000800 */
[----:B------:R-:W3:Y:S01]  /*20b0*/  LDC R17, c[0x0][0xb0c] ;  /* 0x0002c300ff117b82 */ /* 0x000ee20000000800 */
[----:B----4-:R-:W-:Y:S01]  /*20c0*/  IMAD.HI.U32 R19, R0, R5, RZ ;  /* 0x0000000500137227 */ /* 0x010fe200078e00ff */
[----:B------:R-:W-:-:S03]  /*20d0*/  ISETP.NE.AND P0, PT, R4, 0x1, PT ;  /* 0x000000010400780c */ /* 0x000fc60003f05270 */
[----:B------:R-:W-:-:S03]  /*20e0*/  IMAD.HI.U32 R5, R9, R5, RZ ;  /* 0x0000000509057227 */ /* 0x000fc600078e00ff */
[----:B------:R-:W4:Y:S01]  /*20f0*/  LDC.64 R2, c[0x0][0xb28] ;  /* 0x0002ca00ff027b82 */ /* 0x000f220000000a00 */
[----:B-1----:R-:W-:-:S04]  /*2100*/  IMAD.HI.U32 R20, R8, R6, RZ ;  /* 0x0000000608147227 */ /* 0x002fc800078e00ff */
[----:B------:R-:W-:Y:S01]  /*2110*/  IMAD.HI.U32 R21, R10, R6, RZ ;  /* 0x000000060a157227 */ /* 0x000fe200078e00ff */
[----:B------:R-:W-:Y:S02]  /*2120*/  SHF.R.U32.HI R20, RZ, R7, R20 ;  /* 0x00000007ff147219 */ /* 0x000fe40000011614 */
[-C--:B--2---:R-:W-:Y:S02]  /*2130*/  SHF.R.U32.HI R19, RZ, R16.reuse, R19 ;  /* 0x00000010ff137219 */ /* 0x084fe40000011613 */
[----:B------:R-:W-:Y:S02]  /*2140*/  SHF.R.U32.HI R5, RZ, R16, R5 ;  /* 0x00000010ff057219 */ /* 0x000fe40000011605 */
[----:B------:R-:W-:Y:S02]  /*2150*/  SEL R19, R0, R19, !P0 ;  /* 0x0000001300137207 */ /* 0x000fe40004000000 */
[----:B------:R-:W-:Y:S02]  /*2160*/  SHF.R.U32.HI R21, RZ, R7, R21 ;  /* 0x00000007ff157219 */ /* 0x000fe40000011615 */
[----:B---3--:R-:W-:-:S02]  /*2170*/  ISETP.NE.AND P1, PT, R17, 0x1, PT ;  /* 0x000000011100780c */ /* 0x008fc40003f25270 */
[----:B------:R-:W-:Y:S02]  /*2180*/  SEL R5, R9, R5, !P0 ;  /* 0x0000000509057207 */ /* 0x000fe40004000000 */
[----:B------:R-:W-:Y:S02]  /*2190*/  SEL R20, R8, R20, !P1 ;  /* 0x0000001408147207 */ /* 0x000fe40004800000 */
[----:B------:R-:W-:Y:S01]  /*21a0*/  SEL R21, R10, R21, !P1 ;  /* 0x000000150a157207 */ /* 0x000fe20004800000 */
[----:B----4-:R-:W-:-:S04]  /*21b0*/  IMAD.HI.U32 R18, R19, R2, RZ ;  /* 0x0000000213127227 */ /* 0x010fc800078e00ff */
        /* <DEDUP_REMOVED lines=10> */
[----:B------:R-:W-:-:S04]  /*2260*/  @!P0 IMAD.HI.U32 R7, R21, R2, RZ ;  /* 0x0000000215078227 */ /* 0x000fc800078e00ff */
[----:B------:R-:W-:Y:S01]  /*2270*/  IMAD.MOV R2, RZ, RZ, -R6 ;  /* 0x000000ffff027224 */ /* 0x000fe200078e0a06 */
[----:B------:R-:W-:Y:S02]  /*2280*/  @!P0 SHF.R.U32.HI R3, RZ, R3, R7 ;  /* 0x00000003ff038219 */ /* 0x000fe40000011607 */
[----:B------:R-:W-:Y:S01]  /*2290*/  IADD3 R7, PT, PT, -R5, RZ, RZ ;  /* 0x000000ff05077210 */ /* 0x000fe20007ffe1ff */
[----:B------:R-:W-:Y:S01]  /*22a0*/  IMAD R2, R26, R2, R5 ;  /* 0x000000021a027224 */ /* 0x000fe200078e0205 */
        /* <DEDUP_REMOVED lines=10> */
.L_x_34:
[----:B------:R-:W1:Y:S02]  /*2350*/  LDCU UR8, c[0x0][0xb30] ;  /* 0x00016600ff0877ac */ /* 0x000e640008000800 */
[----:B-1----:R-:W-:-:S09]  /*2360*/  UISETP.NE.AND UP0, UPT, UR8, 0x1, UPT ;  /* 0x000000010800788c */ /* 0x002fd2000bf05270 */
[----:B------:R-:W-:Y:S05]  /*2370*/  BRA.U UP0, `(.L_x_35) ;  /* 0x0000000100407547 */ /* 0x000fea000b800000 */
[----:B------:R-:W1:Y:S08]  /*2380*/  LDC.64 R4, c[0x0][0xb10] ;  /* 0x0002c400ff047b82 */ /* 0x000e700000000a00 */
[----:B------:R-:W2:Y:S08]  /*2390*/  LDC.64 R2, c[0x0][0xb18] ;  /* 0x0002c600ff027b82 */ /* 0x000eb00000000a00 */
[----:B------:R-:W3:Y:S08]  /*23a0*/  LDC R6, c[0x0][0xb20] ;  /* 0x0002c800ff067b82 */ /* 0x000ef00000000800 */
[----:B------:R-:W4:Y:S01]  /*23b0*/  LDC R7, c[0x0][0xb0c] ;  /* 0x0002c300ff077b82 */ /* 0x000f220000000800 */
[----:B-1----:R-:W-:-:S05]  /*23c0*/  IMAD.HI.U32 R4, R10, R4, RZ ;  /* 0x000000040a047227 */ /* 0x002fca00078e00ff */
[----:B------:R-:W-:Y:S01]  /*23d0*/  SHF.R.U32.HI R4, RZ, R5, R4 ;  /* 0x00000005ff047219 */ /* 0x000fe20000011604 */
[----:B--2---:R-:W-:Y:S01]  /*23e0*/  IMAD.HI.U32 R3, R9, R3, RZ ;  /* 0x0000000309037227 */ /* 0x004fe200078e00ff */
[----:B------:R-:W-:-:S04]  /*23f0*/  ISETP.NE.AND P0, PT, R2, 0x1, PT ;  /* 0x000000010200780c */ /* 0x000fc80003f05270 */
[----:B---3--:R-:W-:-:S04]  /*2400*/  SHF.R.U32.HI R3, RZ, R6, R3 ;  /* 0x00000006ff037219 */ /* 0x008fc80000011603 */
[----:B------:R-:W-:Y:S02]  /*2410*/  SEL R3, R9, R3, !P0 ;  /* 0x0000000309037207 */ /* 0x000fe40004000000 */
[----:B----4-:R-:W-:-:S04]  /*2420*/  ISETP.NE.AND P1, PT, R7, 0x1, PT ;  /* 0x000000010700780c */ /* 0x010fc80003f25270 */
[----:B------:R-:W-:-:S05]  /*2430*/  SEL R4, R10, R4, !P1 ;  /* 0x000000040a047207 */ /* 0x000fca0004800000 */
[----:B------:R-:W-:Y:S02]  /*2440*/  IMAD.IADD R5, R3, 0x1, -R4 ;  /* 0x0000000103057824 */ /* 0x000fe400078e0a04 */
[----:B------:R-:W-:Y:S02]  /*2450*/  IMAD.IADD R3, R4, 0x1, -R3 ;  /* 0x0000000104037824 */ /* 0x000fe400078e0a03 */
[----:B------:R-:W-:Y:S02]  /*2460*/  IMAD R10, R5, R7, R10 ;  /* 0x00000007050a7224 */ /* 0x000fe400078e020a */
[----:B------:R-:W-:-:S07]  /*2470*/  IMAD R9, R3, R2, R9 ;  /* 0x0000000203097224 */ /* 0x000fce00078e0209 */
.L_x_35:
[----:B------:R-:W-:Y:S01]  /*2480*/  VIADD R14, R14, 0x1 ;  /* 0x000000010e0e7836 */ /* 0x000fe20000000000 */
[----:B------:R-:W-:Y:S01]  /*2490*/  PLOP3.LUT P1, PT, PT, PT, PT, 0x80, 0x8 ;  /* 0x000000000008781c */ /* 0x000fe20003f2f070 */
[----:B------:R-:W-:Y:S02]  /*24a0*/  IMAD.IADD R55, R10, 0x1, R53 ;  /* 0x000000010a377824 */ /* 0x000fe400078e0235 */
[----:B------:R-:W-:Y:S01]  /*24b0*/  IMAD.IADD R54, R9, 0x1, R52 ;  /* 0x0000000109367824 */ /* 0x000fe200078e0234 */
[----:B------:R-:W-:-:S04]  /*24c0*/  ISETP.NE.AND P0, PT, R14, 0x2, PT ;  /* 0x000000020e00780c */ /* 0x000fc80003f05270 */
[----:B------:R-:W-:Y:S02]  /*24d0*/  SEL R2, RZ, 0x1, P0 ;  /* 0x00000001ff027807 */ /* 0x000fe40000000000 */
[----:B------:R-:W-:Y:S02]  /*24e0*/  SEL R14, R14, RZ, P0 ;  /* 0x000000ff0e0e7207 */ /* 0x000fe40000000000 */
[----:B------:R-:W-:Y:S01]  /*24f0*/  LOP3.LUT R13, R13, R2, RZ, 0x3c, !PT ;  /* 0x000000020d0d7212 */ /* 0x000fe200078e3cff */
[----:B------:R-:W-:Y:S06]  /*2500*/  @P2 BRA `(.L_x_36) ;  /* 0xfffffff000982947 */ /* 0x000fec000383ffff */
[----:B------:R-:W-:Y:S01]  /*2510*/  UIADD3 UR4, UPT, UPT, UR4, 0xc0, URZ ;  /* 0x000000c004047890 */ /* 0x000fe2000fffe0ff */
[----:B------:R-:W-:-:S03]  /*2520*/  SHF.L.U32 R2, R15, 0x1f, RZ ;  /* 0x0000001f0f027819 */ /* 0x000fc600000006ff */
[----:B------:R-:W-:-:S09]  /*2530*/  ULEA UR5, UR6, UR4, 0x3 ;  /* 0x0000000406057291 */ /* 0x000fd2000f8e18ff */
[----:B------:R-:W1:Y:S02]  /*2540*/  SYNCS.PHASECHK.TRANS64.TRYWAIT P0, [UR5], R2 ;  /* 0x00000002ff0075a7 */ /* 0x000e640008001105 */
[----:B-1----:R-:W-:Y:S05]  /*2550*/  @!P0 BRA `(.L_x_37) ;  /* 0x00000040008c8947 */ /* 0x002fea0003800000 */
.L_x_116:
[----:B------:R-:W-:-:S04]  /*2560*/  UIADD3 UR6, UPT, UPT, UR6, 0x1, URZ ;  /* 0x0000000106067890 */ /* 0x000fc8000fffe0ff */
[----:B------:R-:W-:-:S04]  /*2570*/  UISETP.NE.AND UP0, UPT, UR6, 0x18, UPT ;  /* 0x000000180600788c */ /* 0x000fc8000bf05270 */
[----:B------:R-:W-:Y:S02]  /*2580*/  USEL UR7, URZ, 0x1, UP0 ;  /* 0x00000001ff077887 */ /* 0x000fe40008000000 */
[----:B------:R-:W-:-:S04]  /*2590*/  USEL UR6, UR6, URZ, UP0 ;  /* 0x000000ff06067287 */ /* 0x000fc80008000000 */
[----:B------:R-:W-:Y:S01]  /*25a0*/  ULEA UR5, UR6, UR4, 0x3 ;  /* 0x0000000406057291 */ /* 0x000fe2000f8e18ff */
[----:B-1----:R-:W-:-:S04]  /*25b0*/  LOP3.LUT R2, R15, UR7, RZ, 0x3c, !PT ;  /* 0x000000070f027c12 */ /* 0x002fc8000f8e3cff */
[----:B------:R-:W-:-:S04]  /*25c0*/  SHF.L.U32 R3, R2, 0x1f, RZ ;  /* 0x0000001f02037819 */ /* 0x000fc800000006ff */
[----:B------:R-:W1:Y:S02]  /*25d0*/  SYNCS.PHASECHK.TRANS64.TRYWAIT P0, [UR5], R3 ;  /* 0x00000003ff0075a7 */ /* 0x000e640008001105 */
[----:B-1----:R-:W-:Y:S05]  /*25e0*/  @!P0 BRA `(.L_x_38) ;  /* 0x0000004000808947 */ /* 0x002fea0003800000 */
.L_x_118:
[----:B------:R-:W-:-:S04]  /*25f0*/  UIADD3 UR6, UPT, UPT, UR6, 0x1, URZ ;  /* 0x0000000106067890 */ /* 0x000fc8000fffe0ff */
[----:B------:R-:W-:-:S04]  /*2600*/  UISETP.NE.AND UP0, UPT, UR6, 0x18, UPT ;  /* 0x000000180600788c */ /* 0x000fc8000bf05270 */
[----:B------:R-:W-:Y:S02]  /*2610*/  USEL UR7, URZ, 0x1, UP0 ;  /* 0x00000001ff077887 */ /* 0x000fe40008000000 */
[----:B------:R-:W-:-:S04]  /*2620*/  USEL UR6, UR6, URZ, UP0 ;  /* 0x000000ff06067287 */ /* 0x000fc80008000000 */
[----:B------:R-:W-:Y:S01]  /*2630*/  ULEA UR5, UR6, UR4, 0x3 ;  /* 0x0000000406057291 */ /* 0x000fe2000f8e18ff */
[----:B------:R-:W-:-:S04]  /*2640*/  LOP3.LUT R2, R2, UR7, RZ, 0x3c, !PT ;  /* 0x0000000702027c12 */ /* 0x000fc8000f8e3cff */
[----:B-1----:R-:W-:-:S04]  /*2650*/  SHF.L.U32 R3, R2, 0x1f, RZ ;  /* 0x0000001f02037819 */ /* 0x002fc800000006ff */
[----:B------:R-:W1:Y:S02]  /*2660*/  SYNCS.PHASECHK.TRANS64.TRYWAIT P0, [UR5], R3 ;  /* 0x00000003ff0075a7 */ /* 0x000e640008001105 */
[----:B-1----:R-:W-:Y:S05]  /*2670*/  @!P0 BRA `(.L_x_39) ;  /* 0x0000004000748947 */ /* 0x002fea0003800000 */
.L_x_120:
        /* <DEDUP_REMOVED lines=9> */
.L_x_122:
        /* <DEDUP_REMOVED lines=9> */
.L_x_124:
        /* <DEDUP_REMOVED lines=9> */
.L_x_126:
        /* <DEDUP_REMOVED lines=9> */
.L_x_128:
        /* <DEDUP_REMOVED lines=9> */
.L_x_130:
        /* <DEDUP_REMOVED lines=9> */
.L_x_132:
        /* <DEDUP_REMOVED lines=9> */
.L_x_134:
        /* <DEDUP_REMOVED lines=9> */
.L_x_136:
        /* <DEDUP_REMOVED lines=9> */
.L_x_138:
        /* <DEDUP_REMOVED lines=9> */
.L_x_140:
        /* <DEDUP_REMOVED lines=9> */
.L_x_142:
        /* <DEDUP_REMOVED lines=9> */
.L_x_144:
        /* <DEDUP_REMOVED lines=9> */
.L_x_146:
        /* <DEDUP_REMOVED lines=9> */
.L_x_148:
        /* <DEDUP_REMOVED lines=9> */
.L_x_150:
        /* <DEDUP_REMOVED lines=9> */
.L_x_152:
        /* <DEDUP_REMOVED lines=9> */
.L_x_154:
        /* <DEDUP_REMOVED lines=9> */
.L_x_156:
        /* <DEDUP_REMOVED lines=9> */
.L_x_158:
        /* <DEDUP_REMOVED lines=9> */
.L_x_160:
[----:B------:R-:W-:-:S04]  /*31c0*/  UIADD3 UR6, UPT, UPT, UR6, 0x1, URZ ;  /* 0x0000000106067890 */ /* 0x000fc8000fffe0ff */
[----:B------:R-:W-:-:S04]  /*31d0*/  UISETP.NE.AND UP0, UPT, UR6, 0x18, UPT ;  /* 0x000000180600788c */ /* 0x000fc8000bf05270 */
[----:B------:R-:W-:Y:S02]  /*31e0*/  USEL UR5, URZ, 0x1, UP0 ;  /* 0x00000001ff057887 */ /* 0x000fe40008000000 */
[----:B------:R-:W-:-:S04]  /*31f0*/  USEL UR6, UR6, URZ, UP0 ;  /* 0x000000ff06067287 */ /* 0x000fc80008000000 */
[----:B------:R-:W-:Y:S01]  /*3200*/  ULEA UR6, UR6, UR4, 0x3 ;  /* 0x0000000406067291 */ /* 0x000fe2000f8e18ff */
[----:B------:R-:W-:-:S04]  /*3210*/  LOP3.LUT R2, R2, UR5, RZ, 0x3c, !PT ;  /* 0x0000000502027c12 */ /* 0x000fc8000f8e3cff */
[----:B------:R-:W-:Y:S01]  /*3220*/  SHF.L.U32 R2, R2, 0x1f, RZ ;  /* 0x0000001f02027819 */ /* 0x000fe200000006ff */
[----:B-1--4-:R-:W-:-:S07]  /*3230*/  IMAD.U32 R0, RZ, RZ, UR6 ;  /* 0x00000006ff007e24 */ /* 0x012fce000f8e00ff */
.L_x_60:
[----:B-1----:R1:W2:Y:S02]  /*3240*/  SYNCS.PHASECHK.TRANS64.TRYWAIT P0, [R0+URZ], R2 ;  /* 0x00000002000075a7 */ /* 0x0022a400080011ff */
[----:B--2---:R-:W-:Y:S05]  /*3250*/  @!P0 NANOSLEEP.SYNCS 0x989680 ;  /* 0x009896800000895d */ /* 0x004fea0003900000 */
[----:B------:R-:W2:Y:S02]  /*3260*/  @!P0 SYNCS.PHASECHK.TRANS64 P0, [R0+URZ], R2 ;  /* 0x00000002000085a7 */ /* 0x000ea400080010ff */
[----:B--2---:R-:W-:Y:S05]  /*3270*/  @P0 EXIT ;  /* 0x000000000000094d */ /* 0x004fea0003800000 */
[----:B------:R-:W-:Y:S05]  /*3280*/  BRA `(.L_x_60) ;  /* 0xfffffffc00ec7947 */ /* 0x000fea000383ffff */
.L_x_18:
[----:B------:R-:W-:-:S04]  /*3290*/  UISETP.NE.AND UP1, UPT, UR39, URZ, UPT ;  /* 0x000000ff2700728c */ /* 0x000fc8000bf25270 */
[----:B------:R-:W-:-:S09]  /*32a0*/  UISETP.NE.OR UP1, UPT, UR8, 0x1, UP1 ;  /* 0x000000010800788c */ /* 0x000fd20008f25670 */
[----:B------:R-:W-:Y:S05]  /*32b0*/  BRA.U UP1, `(.L_x_61) ;  /* 0x0000000501487547 */ /* 0x000fea000b800000 */
[----:B------:R-:W-:Y:S01]  /*32c0*/  ISETP.NE.AND P2, PT, R2, RZ, PT ;  /* 0x000000ff0200720c */ /* 0x000fe20003f45270 */
[----:B------:R-:W-:Y:S01]  /*32d0*/  IMAD.MOV.U32 R12, RZ, RZ, 0x1 ;  /* 0x00000001ff0c7424 */ /* 0x000fe200078e00ff */
[----:B------:R-:W-:Y:S02]  /*32e0*/  CS2R R10, SRZ ;  /* 0x00000000000a7805 */ /* 0x000fe4000001ff00 */
[----:B------:R-:W-:Y:S01]  /*32f0*/  CS2R R8, SRZ ;  /* 0x0000000000087805 */ /* 0x000fe2000001ff00 */
[----:B------:R-:W-:Y:S01]  /*3300*/  UMOV UR4, 0x400 ;  /* 0x0000040000047882 */ /* 0x000fe20000000000 */
[----:B------:R-:W-:Y:S01]  /*3310*/  UMOV UR6, URZ ;  /* 0x000000ff00067c82 */ /* 0x000fe20008000000 */
[----:B------:R-:W-:-:S12]  /*3320*/  ULEA UR39, UR39, UR4, 0x18 ;  /* 0x0000000427277291 */ /* 0x000fd8000f8ec0ff */
.L_x_65:
[----:B------:R-:W-:Y:S02]  /*3330*/  LEA R0, R8, UR39, 0x3 ;  /* 0x0000002708007c11 */ /* 0x000fe4000f8e18ff */
[----:B------:R-:W-:-:S03]  /*3340*/  SHF.L.U32 R4, R9, 0x1f, RZ ;  /* 0x0000001f09047819 */ /* 0x000fc600000006ff */
[----:B------:R-:W-:Y:S01]  /*3350*/  VIADD R5, R0, 0x210 ;  /* 0x0000021000057836 */ /* 0x000fe20000000000 */
[----:B------:R-:W1:Y:S02]  /*3360*/  SYNCS.PHASECHK.TRANS64.TRYWAIT P0, [R0+URZ+0x200], R4 ;  /* 0x00020004000075a7 */ /* 0x000e6400080011ff */
[----:B-1----:R-:W-:Y:S05]  /*3370*/  @!P0 BRA `(.L_x_62) ;  /* 0x0000003c002c8947 */ /* 0x002fea0003800000 */
.L_x_161:
[----:B------:R-:W-:Y:S01]  /*3380*/  ULEA UR5, UR6, UR39, 0x3 ;  /* 0x0000002706057291 */ /* 0x000fe2000f8e18ff */
[----:B-1----:R-:W-:Y:S01]  /*3390*/  PRMT R0, RZ, 0x654, R5 ;  /* 0x00000654ff007816 */ /* 0x002fe20000000005 */
[----:B------:R-:W-:Y:S01]  /*33a0*/  @!P2 IMAD.MOV.U32 R4, RZ, RZ, 0x10 ;  /* 0x00000010ff04a424 */ /* 0x000fe200078e00ff */
[----:B------:R-:W-:Y:S01]  /*33b0*/  SHF.L.U32 R5, R12, 0x1f, RZ ;  /* 0x0000001f0c057819 */ /* 0x000fe200000006ff */
[----:B------:R-:W-:Y:S01]  /*33c0*/  UIADD3 UR4, UPT, UPT, UR5, 0x1a0, URZ ;  /* 0x000001a005047890 */ /* 0x000fe2000fffe0ff */
[----:B------:R1:W-:Y:S05]  /*33d0*/  SYNCS.ARRIVE.TRANS64.RED.A1T0 RZ, [R0+URZ], RZ ;  /* 0x000000ff00ff79a7 */ /* 0x0003ea00081004ff */
[----:B------:R-:W-:Y:S01]  /*33e0*/  IMAD.U32 R6, RZ, RZ, UR4 ;  /* 0x00000004ff067e24 */ /* 0x000fe2000f8e00ff */
[----:B------:R-:W2:Y:S04]  /*33f0*/  SYNCS.PHASECHK.TRANS64.TRYWAIT P0, [UR5+0x1b0], R5 ;  /* 0x0001b005ff0075a7 */ /* 0x000ea80008001105 */
[----:B------:R-:W-:Y:S01]  /*3400*/  PRMT R6, R2, 0x654, R6 ;  /* 0x0000065402067816 */ /* 0x000fe20000000006 */
[----:B-12---:R-:W-:Y:S06]  /*3410*/  @!P0 BRA `(.L_x_63) ;  /* 0x0000003c00188947 */ /* 0x006fec0003800000 */
.L_x_163:
[----:B------:R-:W-:Y:S01]  /*3420*/  ULEA UR4, UR6, UR39, 0x4 ;  /* 0x0000002706047291 */ /* 0x000fe2000f8e20ff */
[----:B------:R-:W-:Y:S01]  /*3430*/  SEL R3, R6, R3, !P2 ;  /* 0x0000000306037207 */ /* 0x000fe20005000000 */
[----:B------:R-:W-:Y:S01]  /*3440*/  UIADD3 UR5, UPT, UPT, UR5, 0x1a0, URZ ;  /* 0x000001a005057890 */ /* 0x000fe2000fffe0ff */
[----:B-1----:R-:W-:Y:S01]  /*3450*/  LEA R0, R11, UR39, 0x3 ;  /* 0x000000270b007c11 */ /* 0x002fe2000f8e18ff */
[----:B------:R-:W-:Y:S01]  /*3460*/  UIADD3 UR4, UPT, UPT, UR4, 0x230, URZ ;  /* 0x0000023004047890 */ /* 0x000fe2000fffe0ff */
[----:B------:R1:W-:Y:S01]  /*3470*/  @!P2 SYNCS.ARRIVE.TRANS64.RED RZ, [R3+URZ], R4 ;  /* 0x0000000403ffa9a7 */ /* 0x0003e200080004ff */
[----:B------:R-:W-:Y:S01]  /*3480*/  UIADD3 UR6, UPT, UPT, UR6, 0x1, URZ ;  /* 0x0000000106067890 */ /* 0x000fe2000fffe0ff */
[----:B------:R-:W-:-:S03]  /*3490*/  VIADD R8, R8, 0x1 ;  /* 0x0000000108087836 */ /* 0x000fc60000000000 */
[----:B------:R-:W-:Y:S02]  /*34a0*/  UISETP.NE.AND UP0, UPT, UR6, 0x2, UPT ;  /* 0x000000020600788c */ /* 0x000fe4000bf05270 */
[----:B------:R-:W-:Y:S01]  /*34b0*/  ISETP.NE.AND P0, PT, R8, 0x2, PT ;  /* 0x000000020800780c */ /* 0x000fe20003f05270 */
[----:B------:R-:W-:Y:S06]  /*34c0*/  UGETNEXTWORKID.BROADCAST [UR4], [UR5] ;  /* 0x00000000040073ca */ /* 0x000fec0008000100 */
[----:B------:R-:W-:Y:S02]  /*34d0*/  USEL UR4, URZ, 0x1, UP0 ;  /* 0x00000001ff047887 */ /* 0x000fe40008000000 */
[----:B------:R-:W-:-:S04]  /*34e0*/  USEL UR6, UR6, URZ, UP0 ;  /* 0x000000ff06067287 */ /* 0x000fc80008000000 */
[----:B------:R-:W-:Y:S02]  /*34f0*/  LOP3.LUT R12, R12, UR4, RZ, 0x3c, !PT ;  /* 0x000000040c0c7c12 */ /* 0x000fe4000f8e3cff */
[----:B-1----:R-:W-:-:S04]  /*3500*/  SHF.L.U32 R4, R10, 0x1f, RZ ;  /* 0x0000001f0a047819 */ /* 0x002fc800000006ff */
[----:B------:R-:W1:Y:S02]  /*3510*/  SYNCS.PHASECHK.TRANS64.TRYWAIT P1, [R0+URZ+0x1a0], R4 ;  /* 0x0001a004000075a7 */ /* 0x000e6400080211ff */
[----:B-1----:R-:W-:Y:S05]  /*3520*/  @!P1 BRA `(.L_x_64) ;  /* 0x0000003800ec9947 */ /* 0x002fea0003800000 */
.L_x_164:
[C---:B-1----:R-:W-:Y:S01]  /*3530*/  LEA R4, R11.reuse, UR39, 0x4 ;  /* 0x000000270b047c11 */ /* 0x042fe2000f8e20ff */
[----:B------:R-:W-:Y:S01]  /*3540*/  VIADD R0, R0, 0x1b0 ;  /* 0x000001b000007836 */ /* 0x000fe20000000000 */
[----:B------:R-:W-:Y:S01]  /*3550*/  SEL R8, R8, RZ, P0 ;  /* 0x000000ff08087207 */ /* 0x000fe20000000000 */
[----:B------:R-:W-:-:S03]  /*3560*/  VIADD R11, R11, 0x1 ;  /* 0x000000010b0b7836 */ /* 0x000fc60000000000 */
[----:B------:R-:W1:Y:S01]  /*3570*/  LDS.128 R4, [R4+0x230] ;  /* 0x0002300004047984 */ /* 0x000e620000000c00 */
[----:B------:R-:W-:Y:S02]  /*3580*/  PRMT R0, RZ, 0x654, R0 ;  /* 0x00000654ff007816 */ /* 0x000fe40000000000 */
[C---:B------:R-:W-:Y:S01]  /*3590*/  ISETP.NE.AND P1, PT, R11.reuse, 0x2, PT ;  /* 0x000000020b00780c */ /* 0x040fe20003f25270 */
[----:B------:R-:W-:Y:S01]  /*35a0*/  @!PT LDS RZ, [RZ] ;  /* 0x00000000fffff984 */ /* 0x000fe20000000800 */
[----:B------:R-:W-:Y:S01]  /*35b0*/  @!PT LDS RZ, [RZ] ;  /* 0x00000000fffff984 */ /* 0x000fe20000000800 */
[----:B------:R-:W-:Y:S01]  /*35c0*/  @!PT LDS RZ, [RZ] ;  /* 0x00000000fffff984 */ /* 0x000fe20000000800 */
[----:B------:R-:W-:Y:S01]  /*35d0*/  @!PT LDS RZ, [RZ] ;  /* 0x00000000fffff984 */ /* 0x000fe20000000800 */
[----:B------:R2:W-:Y:S06]  /*35e0*/  MEMBAR.ALL.CTA ;  /* 0x0000000000007992 */ /* 0x0005ec0000008000 */
[----:B--2---:R-:W2:Y:S01]  /*35f0*/  FENCE.VIEW.ASYNC.S ;  /* 0x00000000000073c6 */ /* 0x004ea20000000000 */
[----:B------:R-:W-:Y:S01]  /*3600*/  SEL R11, R11, RZ, P1 ;  /* 0x000000ff0b0b7207 */ /* 0x000fe20000800000 */
[----:B--2---:R2:W-:Y:S01]  /*3610*/  SYNCS.ARRIVE.TRANS64.RED.A1T0 RZ, [R0+URZ], RZ ;  /* 0x000000ff00ff79a7 */ /* 0x0045e200081004ff */
[----:B-1----:R-:W-:-:S02]  /*3620*/  LOP3.LUT P3, RZ, R6, 0x1, RZ, 0xc0, !PT ;  /* 0x0000000106ff7812 */ /* 0x002fc4000786c0ff */
[----:B------:R-:W-:-:S04]  /*3630*/  SEL R4, RZ, 0x1, P1 ;  /* 0x00000001ff047807 */ /* 0x000fc80000800000 */
[----:B------:R-:W-:Y:S02]  /*3640*/  LOP3.LUT R10, R10, R4, RZ, 0x3c, !PT ;  /* 0x000000040a0a7212 */ /* 0x000fe400078e3cff */
[----:B--2---:R-:W-:-:S04]  /*3650*/  SEL R0, RZ, 0x1, P0 ;  /* 0x00000001ff007807 */ /* 0x004fc80000000000 */
[----:B------:R-:W-:Y:S01]  /*3660*/  LOP3.LUT R9, R9, R0, RZ, 0x3c, !PT ;  /* 0x0000000009097212 */ /* 0x000fe200078e3cff */
[----:B------:R-:W-:Y:S06]  /*3670*/  @P3 BRA `(.L_x_65) ;  /* 0xfffffffc002c3947 */ /* 0x000fec000383ffff */
[----:B------:R-:W-:Y:S01]  /*3680*/  ULEA UR5, UR6, UR39, 0x3 ;  /* 0x0000002706057291 */ /* 0x000fe2000f8e18ff */
[----:B------:R-:W-:-:S08]  /*3690*/  SHF.L.U32 R2, R12, 0x1f, RZ ;  /* 0x0000001f0c027819 */ /* 0x000fd000000006ff */
[----:B------:R-:W1:Y:S02]  /*36a0*/  SYNCS.PHASECHK.TRANS64 P0, [UR5+0x1b0], R2 ;  /* 0x0001b002ff0075a7 */ /* 0x000e640008001005 */
[----:B-1----:R-:W-:Y:S05]  /*36b0*/  @P0 BRA `(.L_x_66) ;  /* 0x0000000000080947 */ /* 0x002fea0003800000 */
[----:B------:R-:W1:Y:S02]  /*36c0*/  SYNCS.PHASECHK.TRANS64.TRYWAIT P0, [UR5+0x1b0], R2 ;  /* 0x0001b002ff0075a7 */ /* 0x000e640008001105 */
[----:B-1----:R-:W-:Y:S05]  /*36d0*/  @!P0 BRA `(.L_x_67) ;  /* 0x0000003800948947 */ /* 0x002fea0003800000 */
.L_x_66:
[----:B------:R-:W-:-:S04]  /*36e0*/  UIADD3 UR4, UPT, UPT, UR6, 0x1, URZ ;  /* 0x0000000106047890 */ /* 0x000fc8000fffe0ff */
[----:B------:R-:W-:-:S04]  /*36f0*/  UISETP.NE.AND UP0, UPT, UR4, 0x2, UPT ;  /* 0x000000020400788c */ /* 0x000fc8000bf05270 */
[----:B------:R-:W-:Y:S02]  /*3700*/  USEL UR7, URZ, 0x1, UP0 ;  /* 0x00000001ff077887 */ /* 0x000fe40008000000 */
[----:B------:R-:W-:-:S04]  /*3710*/  USEL UR4, UR4, URZ, UP0 ;  /* 0x000000ff04047287 */ /* 0x000fc80008000000 */
[----:B------:R-:W-:Y:S01]  /*3720*/  ULEA UR4, UR4, UR39, 0x3 ;  /* 0x0000002704047291 */ /* 0x000fe2000f8e18ff */
[----:B-1----:R-:W-:-:S04]  /*3730*/  LOP3.LUT R2, R12, UR7, RZ, 0x3c, !PT ;  /* 0x000000070c027c12 */ /* 0x002fc8000f8e3cff */
[----:B------:R-:W-:-:S04]  /*3740*/  SHF.L.U32 R0, R2, 0x1f, RZ ;  /* 0x0000001f02007819 */ /* 0x000fc800000006ff */
[----:B------:R-:W1:Y:S02]  /*3750*/  SYNCS.PHASECHK.TRANS64 P0, [UR4+0x1b0], R0 ;  /* 0x0001b000ff0075a7 */ /* 0x000e640008001004 */
[----:B-1----:R-:W-:Y:S05]  /*3760*/  @P0 EXIT ;  /* 0x000000000000094d */ /* 0x002fea0003800000 */
[----:B------:R-:W-:Y:S02]  /*3770*/  SHF.L.U32 R2, R2, 0x1f, RZ ;  /* 0x0000001f02027819 */ /* 0x000fe400000006ff */
[----:B------:R-:W-:-:S07]  /*3780*/  MOV R0, UR4 ;  /* 0x0000000400007c02 */ /* 0x000fce0008000f00 */
.L_x_68:
[----:B-1----:R1:W2:Y:S02]  /*3790*/  SYNCS.PHASECHK.TRANS64.TRYWAIT P0, [R0+URZ+0x1b0], R2 ;  /* 0x0001b002000075a7 */ /* 0x0022a400080011ff */
[----:B--2---:R-:W-:Y:S05]  /*37a0*/  @!P0 NANOSLEEP.SYNCS 0x989680 ;  /* 0x009896800000895d */ /* 0x004fea0003900000 */
[----:B------:R-:W2:Y:S02]  /*37b0*/  @!P0 SYNCS.PHASECHK.TRANS64 P0, [R0+URZ+0x1b0], R2 ;  /* 0x0001b002000085a7 */ /* 0x000ea400080010ff */
[----:B--2---:R-:W-:Y:S05]  /*37c0*/  @P0 EXIT ;  /* 0x000000000000094d */ /* 0x004fea0003800000 */
[----:B------:R-:W-:Y:S05]  /*37d0*/  BRA `(.L_x_68) ;  /* 0xfffffffc00ec7947 */ /* 0x000fea000383ffff */
.L_x_61:
[----:B------:R-:W-:-:S09]  /*37e0*/  UISETP.NE.AND UP1, UPT, UR8, URZ, UPT ;  /* 0x000000ff0800728c */ /* 0x000fd2000bf25270 */
[----:B------:R-:W-:Y:S05]  /*37f0*/  BRA.U UP1, `(.L_x_69) ;  /* 0x0000000d017c7547 */ /* 0x000fea000b800000 */
[----:B------:R-:W-:Y:S01]  /*3800*/  UMOV UR4, 0x40 ;  /* 0x0000004000047882 */ /* 0x000fe20000000000 */
[----:B------:R-:W-:Y:S01]  /*3810*/  NOP ;  /* 0x0000000000007918 */ /* 0x000fe20000000000 */
[----:B------:R-:W-:Y:S01]  /*3820*/  ULEA UR4, UR39, UR4, 0x18 ;  /* 0x0000000427047291 */ /* 0x000fe2000f8ec0ff */
[----:B------:R-:W-:Y:S02]  /*3830*/  UMOV UR5, 0x400 ;  /* 0x0000040000057882 */ /* 0x000fe40000000000 */
[----:B------:R-:W-:-:S06]  /*3840*/  ULEA UR39, UR39, UR5, 0x18 ;  /* 0x0000000527277291 */ /* 0x000fcc000f8ec0ff */
[----:B------:R-:W1:Y:S02]  /*3850*/  LDS.U8 R0, [UR4+0x1c] ;  /* 0x00001c04ff007984 */ /* 0x000e640008000000 */
[----:B-1----:R-:W-:-:S13]  /*3860*/  ISETP.NE.AND P0, PT, R0, RZ, PT ;  /* 0x000000ff0000720c */ /* 0x002fda0003f05270 */
[----:B------:R-:W-:Y:S05]  /*3870*/  @P0 BRA `(.L_x_70) ;  /* 0x0000000000580947 */ /* 0x000fea0003800000 */
[----:B------:R-:W-:-:S13]  /*3880*/  ELECT P0, URZ, PT ;  /* 0x0000000000ff782f */ /* 0x000fda0003800000 */
[----:B------:R-:W-:Y:S05]  /*3890*/  @!P0 BRA `(.L_x_71) ;  /* 0x0000000000608947 */ /* 0x000fea0003800000 */
[----:B------:R-:W-:Y:S01]  /*38a0*/  UMOV UR5, 0x10 ;  /* 0x0000001000057882 */ /* 0x000fe20000000000 */
[----:B------:R-:W-:Y:S01]  /*38b0*/  HFMA2 R0, -RZ, RZ, 0, 5.9604644775390625e-08 ;  /* 0x00000001ff007431 */ /* 0x000fe200000001ff */
[----:B------:R-:W-:-:S03]  /*38c0*/  MOV R2, 0xffff ;  /* 0x0000ffff00027802 */ /* 0x000fc60000000f00 */
[----:B------:R-:W-:Y:S04]  /*38d0*/  DEPBAR.LE SB1, 0x36 ;  /* 0x00009d800000791a */ /* 0x000fe80000000000 */
[----:B------:R-:W1:Y:S02]  /*38e0*/  UTCATOMSWS.FIND_AND_SET.ALIGN UP0, UR5, UR5 ;  /* 0x00000005000575e3 */ /* 0x000e640008000800 */
[----:B-1----:R-:W-:Y:S01]  /*38f0*/  MOV R3, UR5 ;  /* 0x0000000500037c02 */ /* 0x002fe20008000f00 */
[----:B------:R-:W-:Y:S06]  /*3900*/  BRA.U UP0, `(.L_x_72) ;  /* 0x0000000100187547 */ /* 0x000fec000b800000 */
.L_x_73:
[----:B------:R-:W-:Y:S05]  /*3910*/  NANOSLEEP 0x64 ;  /* 0x000000640000795d */ /* 0x000fea0003800000 */
[----:B------:R-:W-:-:S05]  /*3920*/  UMOV UR5, 0x10 ;  /* 0x0000001000057882 */ /* 0x000fca0000000000 */
[----:B------:R-:W-:Y:S04]  /*3930*/  DEPBAR.LE SB1, 0x36 ;  /* 0x00009d800000791a */ /* 0x000fe80000000000 */
[----:B------:R-:W1:Y:S02]  /*3940*/  UTCATOMSWS.FIND_AND_SET.ALIGN UP0, UR5, UR5 ;  /* 0x00000005000575e3 */ /* 0x000e640008000800 */
[----:B-1----:R-:W-:Y:S01]  /*3950*/  MOV R3, UR5 ;  /* 0x0000000500037c02 */ /* 0x002fe20008000f00 */
[----:B------:R-:W-:Y:S05]  /*3960*/  BRA.U !UP0, `(.L_x_73) ;  /* 0xfffffffd08e87547 */ /* 0x000fea000b83ffff */
.L_x_72:
[-C--:B------:R-:W-:Y:S02]  /*3970*/  SHF.L.U32 R2, R2, R3.reuse, RZ ;  /* 0x0000000302027219 */ /* 0x080fe400000006ff */
[----:B------:R-:W-:Y:S01]  /*3980*/  SHF.L.U32 R0, R0, R3, RZ ;  /* 0x0000000300007219 */ /* 0x000fe200000006ff */
[----:B------:R-:W-:Y:S02]  /*3990*/  IMAD.SHL.U32 R3, R3, 0x20, RZ ;  /* 0x0000002003037824 */ /* 0x000fe400078e00ff */
[----:B------:R1:W-:Y:S04]  /*39a0*/  ATOMS.OR RZ, [UR4+0x14], R2 ;  /* 0x00001402ffff798c */ /* 0x0003e8000b000004 */
[----:B------:R1:W-:Y:S04]  /*39b0*/  ATOMS.OR RZ, [UR4+0x18], R0 ;  /* 0x00001800ffff798c */ /* 0x0003e8000b000004 */
[----:B------:R1:W-:Y:S01]  /*39c0*/  STS [UR39+0x250], R3 ;  /* 0x00025003ff007988 */ /* 0x0003e20008000827 */
[----:B------:R-:W-:Y:S05]  /*39d0*/  BRA `(.L_x_71) ;  /* 0x0000000000107947 */ /* 0x000fea0003800000 */
.L_x_70:
[----:B------:R-:W-:Y:S02]  /*39e0*/  MOV R0, 0xffffffff ;  /* 0xffffffff00007802 */ /* 0x000fe40000000f00 */
[----:B------:R-:W-:-:S03]  /*39f0*/  MOV R2, 0x3a20 ;  /* 0x00003a2000027802 */ /* 0x000fc60000000f00 */
[----:B------:R1:W-:Y:S04]  /*3a00*/  STS [UR39+0x250], R0 ;  /* 0x00025000ff007988 */ /* 0x0003e80008000827 */
[----:B-1-3-5:R-:W-:Y:S05]  /*3a10*/  CALL.REL.NOINC `($__internal_1_$__cuda_sm10x_tcgen05_guardrail_trap_phase_invalid_during_alloc) ;  /* 0x0000003c00147944 */ /* 0x02afea0003c00000 */
.L_x_71:
[----:B------:R-:W-:Y:S05]  /*3a20*/  WARPSYNC.ALL ;  /* 0x0000000000007948 */ /* 0x000fea0003800000 */
[----:B------:R-:W2:Y:S01]  /*3a30*/  S2UR UR6, SR_CgaCtaId ;  /* 0x00000000000679c3 */ /* 0x000ea20000008800 */
[----:B------:R-:W-:Y:S01]  /*3a40*/  UMOV UR4, 0x400 ;  /* 0x0000040000047882 */ /* 0x000fe20000000000 */
[----:B------:R-:W-:-:S06]  /*3a50*/  NOP ;  /* 0x0000000000007918 */ /* 0x000fcc0000000000 */
[----:B------:R-:W-:Y:S06]  /*3a60*/  BAR.ARV 0x6, 0xa0 ;  /* 0x0182800000007b1d */ /* 0x000fec0000002000 */
[----:B------:R-:W4:Y:S01]  /*3a70*/  LDCU UR7, c[0x0][0x38c] ;  /* 0x00007180ff0777ac */ /* 0x000f220008000800 */
[----:B------:R-:W-:Y:S01]  /*3a80*/  IMAD.MOV.U32 R11, RZ, RZ, 0x1 ;  /* 0x00000001ff0b7424 */ /* 0x000fe200078e00ff */
[----:B------:R-:W-:Y:S01]  /*3a90*/  CS2R R8, SRZ ;  /* 0x0000000000087805 */ /* 0x000fe2000001ff00 */
[----:B------:R-:W-:Y:S01]  /*3aa0*/  IMAD.MOV.U32 R10, RZ, RZ, RZ ;  /* 0x000000ffff0a7224 */ /* 0x000fe200078e00ff */
[----:B------:R-:W-:Y:S01]  /*3ab0*/  UMOV UR18, URZ ;  /* 0x000000ff00127c82 */ /* 0x000fe20008000000 */
[----:B------:R-:W-:Y:S01]  /*3ac0*/  UMOV UR17, URZ ;  /* 0x000000ff00117c82 */ /* 0x000fe20008000000 */
[----:B------:R-:W-:Y:S01]  /*3ad0*/  UMOV UR22, 0x0 ;  /* 0x0000000000167882 */ /* 0x000fe20000000000 */
[----:B------:R-:W-:Y:S01]  /*3ae0*/  UMOV UR23, 0x80404a0 ;  /* 0x080404a000177882 */ /* 0x000fe20000000000 */
[----:B------:R-:W-:Y:S01]  /*3af0*/  UMOV UR20, 0x0 ;  /* 0x0000000000147882 */ /* 0x000fe20000000000 */
[----:B------:R-:W-:Y:S01]  /*3b00*/  UMOV UR21, 0x80404a0 ;  /* 0x080404a000157882 */ /* 0x000fe20000000000 */
[----:B--2---:R-:W-:Y:S01]  /*3b10*/  ULEA UR6, UR6, UR4, 0x18 ;  /* 0x0000000406067291 */ /* 0x004fe2000f8ec0ff */
[----:B------:R-:W2:Y:S03]  /*3b20*/  LDCU UR4, c[0x0][0x38c] ;  /* 0x00007180ff0477ac */ /* 0x000ea60008000800 */
[----:B------:R-:W-:-:S02]  /*3b30*/  UIADD3 UR11, UPT, UPT, UR6, 0x1300, URZ ;  /* 0x00001300060b7890 */ /* 0x000fc4000fffe0ff */
[----:B----4-:R-:W-:-:S03]  /*3b40*/  UIADD3 UR7, UPT, UPT, UR7, 0x3f, URZ ;  /* 0x0000003f07077890 */ /* 0x010fc6000fffe0ff */
[----:B-1----:R-:W1:Y:S01]  /*3b50*/  LDS R0, [UR6+0x250] ;  /* 0x00025006ff007984 */ /* 0x002e620008000800 */
[----:B------:R-:W-:Y:S02]  /*3b60*/  UIADD3 UR12, UPT, UPT, UR6, 0x31300, URZ ;  /* 0x00031300060c7890 */ /* 0x000fe4000fffe0ff */
[----:B------:R-:W-:Y:S02]  /*3b70*/  USHF.R.S32.HI UR5, URZ, 0x1f, UR7 ;  /* 0x0000001fff057899 */ /* 0x000fe40008011407 */
[----:B------:R-:W-:Y:S02]  /*3b80*/  USHF.R.U32.HI UR11, URZ, 0x4, UR11 ;  /* 0x00000004ff0b7899 */ /* 0x000fe4000801160b */
[----:B------:R-:W-:Y:S02]  /*3b90*/  ULEA.HI UR5, UR5, UR7, URZ, 0x6 ;  /* 0x0000000705057291 */ /* 0x000fe4000f8f30ff */
[----:B------:R-:W-:Y:S02]  /*3ba0*/  USHF.R.U32.HI UR12, URZ, 0x4, UR12 ;  /* 0x00000004ff0c7899 */ /* 0x000fe4000801160c */
[----:B------:R-:W-:-:S02]  /*3bb0*/  USHF.R.S32.HI UR5, URZ, 0x6, UR5 ;  /* 0x00000006ff057899 */ /* 0x000fc40008011405 */
[----:B------:R-:W-:Y:S02]  /*3bc0*/  ULOP3.LUT UR11, UR11, 0x3fff, URZ, 0xc0, !UPT ;  /* 0x00003fff0b0b7892 */ /* 0x000fe4000f8ec0ff */
[----:B------:R-:W-:Y:S02]  /*3bd0*/  UISETP.LT.AND UP0, UPT, UR5, 0x1, UPT ;  /* 0x000000010500788c */ /* 0x000fe4000bf01270 */
[----:B------:R-:W-:Y:S02]  /*3be0*/  ULOP3.LUT UR12, UR12, 0x3fff, URZ, 0xc0, !UPT ;  /* 0x00003fff0c0c7892 */ /* 0x000fe4000f8ec0ff */
[----:B------:R-:W-:Y:S02]  /*3bf0*/  USEL UR10, UR5, 0x1, !UP0 ;  /* 0x00000001050a7887 */ /* 0x000fe4000c000000 */
[----:B------:R-:W-:Y:S02]  /*3c00*/  ULOP3.LUT UR11, UR11, 0x10000, URZ, 0xfc, !UPT ;  /* 0x000100000b0b7892 */ /* 0x000fe4000f8efcff */
[----:B------:R-:W-:-:S02]  /*3c10*/  ULOP3.LUT UR12, UR12, 0x10000, URZ, 0xfc, !UPT ;  /* 0x000100000c0c7892 */ /* 0x000fc4000f8efcff */
[----:B------:R-:W-:Y:S02]  /*3c20*/  UIADD3 UR10, UPT, UPT, -UR10, URZ, URZ ;  /* 0x000000ff0a0a7290 */ /* 0x000fe4000fffe1ff */
[----:B--2---:R-:W-:Y:S01]  /*3c30*/  UISETP.GE.AND UP3, UPT, UR4, 0x1, UPT ;  /* 0x000000010400788c */ /* 0x004fe2000bf66270 */
[----:B-1----:R-:W-:-:S15]  /*3c40*/  R2UR UR19, R0 ;  /* 0x00000000001372ca */ /* 0x002fde00000e0000 */
.L_x_80:
[----:B------:R-:W-:Y:S02]  /*3c50*/  LEA R0, R10, UR6, 0x3 ;  /* 0x000000060a007c11 */ /* 0x000fe4000f8e18ff */
[----:B------:R-:W-:Y:S02]  /*3c60*/  SHF.L.U32 R2, R9, 0x1f, RZ ;  /* 0x0000001f09027819 */ /* 0x000fe400000006ff */
[----:B------:R-:W-:Y:S01]  /*3c70*/  PLOP3.LUT P0, PT, PT, PT, UP3, 0x80, 0x8 ;  /* 0x000000000008781c */ /* 0x000fe20003f0f038 */
[----:B------:R-:W-:Y:S01]  /*3c80*/  VIADD R3, R0, 0x1b0 ;  /* 0x000001b000037836 */ /* 0x000fe20000000000 */
[----:B-1----:R-:W1:Y:S02]  /*3c90*/  SYNCS.PHASECHK.TRANS64.TRYWAIT P1, [R0+URZ+0x1a0], R2 ;  /* 0x0001a002000075a7 */ /* 0x002e6400080211ff */
[----:B-1--4-:R-:W-:Y:S09]  /*3ca0*/  @!P1 BRA `(.L_x_74) ;  /* 0x0000003400389947 */ /* 0x012ff20003800000 */
.L_x_166:
[----:B------:R-:W-:Y:S01]  /*3cb0*/  LEA R4, R10, UR6, 0x4 ;  /* 0x000000060a047c11 */ /* 0x000fe2000f8e20ff */
[----:B------:R-:W-:Y:S01]  /*3cc0*/  @UP3 ULEA UR4, UR17, UR6, 0x3 ;  /* 0x0000000611043291 */ /* 0x000fe2000f8e18ff */
[----:B------:R-:W-:Y:S01]  /*3cd0*/  PLOP3.LUT P2, PT, PT, PT, PT, 0x80, 0x8 ;  /* 0x000000000008781c */ /* 0x000fe20003f4f070 */
[----:B------:R-:W-:Y:S01]  /*3ce0*/  ULEA UR8, UR18, UR6, 0x3 ;  /* 0x0000000612087291 */ /* 0x000fe2000f8e18ff */
[----:B------:R-:W-:Y:S01]  /*3cf0*/  PRMT R3, RZ, 0x654, R3 ;  /* 0x00000654ff037816 */ /* 0x000fe20000000003 */
[----:B------:R-:W-:Y:S01]  /*3d00*/  ULEA UR9, UR18, UR19, 0x4 ;  /* 0x0000001312097291 */ /* 0x000fe2000f8e20ff */
[----:B------:R-:W2:Y:S01]  /*3d10*/  LDS.128 R4, [R4+0x230] ;  /* 0x0002300004047984 */ /* 0x000ea20000000c00 */
[----:B-1----:R-:W-:Y:S02]  /*3d20*/  @P0 SHF.L.U32 R2, R8, 0x1f, RZ ;  /* 0x0000001f08020819 */ /* 0x002fe400000006ff */
[----:B------:R-:W-:Y:S01]  /*3d30*/  SHF.L.U32 R0, R11, 0x1f, RZ ;  /* 0x0000001f0b007819 */ /* 0x000fe200000006ff */
[----:B------:R-:W-:Y:S01]  /*3d40*/  @!PT LDS RZ, [RZ] ;  /* 0x00000000fffff984 */ /* 0x000fe20000000800 */
[----:B------:R-:W-:Y:S01]  /*3d50*/  @!PT LDS RZ, [RZ] ;  /* 0x00000000fffff984 */ /* 0x000fe20000000800 */
[----:B------:R-:W-:Y:S01]  /*3d60*/  @!PT LDS RZ, [RZ] ;  /* 0x00000000fffff984 */ /* 0x000fe20000000800 */
[----:B------:R-:W-:Y:S01]  /*3d70*/  @!PT LDS RZ, [RZ] ;  /* 0x00000000fffff984 */ /* 0x000fe20000000800 */
[----:B------:R1:W-:Y:S06]  /*3d80*/  MEMBAR.ALL.CTA ;  /* 0x0000000000007992 */ /* 0x0003ec0000008000 */
[----:B-1----:R-:W1:Y:S02]  /*3d90*/  FENCE.VIEW.ASYNC.S ;  /* 0x00000000000073c6 */ /* 0x002e640000000000 */
[----:B-1----:R1:W-:Y:S01]  /*3da0*/  SYNCS.ARRIVE.TRANS64.RED.A1T0 RZ, [R3+URZ], RZ ;  /* 0x000000ff03ff79a7 */ /* 0x0023e200081004ff */
[----:B------:R1:W4:Y:S01]  /*3db0*/  @P0 SYNCS.PHASECHK.TRANS64.TRYWAIT P2, [UR4], R2 ;  /* 0x00000002ff0005a7 */ /* 0x0003220008041104 */
[----:B--2---:R-:W-:Y:S01]  /*3dc0*/  LOP3.LUT P1, RZ, R6, 0x1, RZ, 0xc0, !PT ;  /* 0x0000000106ff7812 */ /* 0x004fe2000782c0ff */
[----:B------:R-:W2:Y:S02]  /*3dd0*/  SYNCS.PHASECHK.TRANS64.TRYWAIT P0, [UR8+0x1e0], R0 ;  /* 0x0001e000ff0075a7 */ /* 0x000ea40008001108 */
[----:B-12-4-:R-:W-:Y:S10]  /*3de0*/  @!P0 BRA `(.L_x_75) ;  /* 0x0000003000fc8947 */ /* 0x016ff40003800000 */
.L_x_168:
[----:B------:R-:W-:Y:S01]  /*3df0*/  IADD3 R10, PT, PT, R10, 0x1, RZ ;  /* 0x000000010a0a7810 */ /* 0x000fe20007ffe0ff */
[----:B------:R-:W-:Y:S06]  /*3e00*/  BRA.U !UP3, `(.L_x_76) ;  /* 0x000000010b987547 */ /* 0x000fec000b800000 */
[----:B------:R-:W-:Y:S01]  /*3e10*/  UPLOP3.LUT UP4, UPT, UPT, UPT, UPT, 0x40, 0x4 ;  /* 0x000000000004789c */ /* 0x000fe20003f8e870 */
[----:B------:R-:W-:Y:S01]  /*3e20*/  UMOV UR16, UR10 ;  /* 0x0000000a00107c82 */ /* 0x000fe20008000000 */
[----:B------:R-:W-:Y:S01]  /*3e30*/  UMOV UR15, UR5 ;  /* 0x00000005000f7c82 */ /* 0x000fe20008000000 */
[----:B------:R-:W-:-:S08]  /*3e40*/  UMOV UR14, UR17 ;  /* 0x00000011000e7c82 */ /* 0x000fd00008000000 */
.L_x_79:
[----:B------:R-:W-:Y:S02]  /*3e50*/  UIADD3 UR16, UPT, UPT, UR16, 0x1, URZ ;  /* 0x0000000110107890 */ /* 0x000fe4000fffe0ff */
[----:B--2---:R-:W-:Y:S02]  /*3e60*/  ULEA UR7, UR14, UR6, 0x3 ;  /* 0x000000060e077291 */ /* 0x004fe4000f8e18ff */
[----:B------:R-:W-:Y:S01]  /*3e70*/  UISETP.NE.AND UP0, UPT, UR16, URZ, UPT ;  /* 0x000000ff1000728c */ /* 0x000fe2000bf05270 */
[----:B----4-:R-:W-:Y:S10]  /*3e80*/  @P2 BRA `(.L_x_77) ;  /* 0x00000000000c2947 */ /* 0x010ff40003800000 */
[----:B-1----:R-:W-:Y:S04]  /*3e90*/  SHF.L.U32 R2, R8, 0x1f, RZ ;  /* 0x0000001f08027819 */ /* 0x002fe800000006ff */
[----:B------:R-:W1:Y:S02]  /*3ea0*/  SYNCS.PHASECHK.TRANS64.TRYWAIT P0, [UR7], R2 ;  /* 0x00000002ff0075a7 */ /* 0x000e640008001107 */
[----:B-1----:R-:W-:Y:S05]  /*3eb0*/  @!P0 BRA `(.L_x_78) ;  /* 0x0000003000e08947 */ /* 0x002fea0003800000 */
.L_x_77:
[----:B------:R-:W-:Y:S01]  /*3ec0*/  UISETP.NE.AND UP1, UPT, UR15, 0x1, UPT ;  /* 0x000000010f00788c */ /* 0x000fe2000bf25270 */
[----:B------:R-:W-:Y:S01]  /*3ed0*/  PLOP3.LUT P2, PT, PT, PT, PT, 0x80, 0x8 ;  /* 0x000000000008781c */ /* 0x000fe20003f4f070 */
[----:B------:R-:W-:Y:S02]  /*3ee0*/  UIADD3 UR17, UPT, UPT, UR14, 0x1, URZ ;  /* 0x000000010e117890 */ /* 0x000fe4000fffe0ff */
[----:B------:R-:W-:Y:S02]  /*3ef0*/  ULEA UR24, UR14, UR12, 0x6 ;  /* 0x0000000c0e187291 */ /* 0x000fe4000f8e30ff */
[----:B------:R-:W-:Y:S01]  /*3f00*/  UISETP.NE.AND UP2, UPT, UR17, 0x18, UPT ;  /* 0x000000181100788c */ /* 0x000fe2000bf45270 */
[----:B------:R-:W-:Y:S01]  /*3f10*/  PLOP3.LUT P0, PT, PT, PT, UP1, 0x80, 0x8 ;  /* 0x000000000008781c */ /* 0x000fe20003f0f018 */
[----:B------:R-:W-:Y:S02]  /*3f20*/  ULEA UR26, UR14, UR11, 0x9 ;  /* 0x0000000b0e1a7291 */ /* 0x000fe4000f8e48ff */
[----:B------:R-:W-:Y:S02]  /*3f30*/  USEL UR13, URZ, 0x1, UP2 ;  /* 0x00000001ff0d7887 */ /* 0x000fe40009000000 */
[----:B------:R-:W-:Y:S02]  /*3f40*/  USEL UR17, UR17, URZ, UP2 ;  /* 0x000000ff11117287 */ /* 0x000fe40009000000 */
[----:B------:R-:W-:Y:S02]  /*3f50*/  UIADD3 UR30, UPT, UPT, UR24, 0x2, URZ ;  /* 0x00000002181e7890 */ /* 0x000fe4000fffe0ff */
[----:B------:R-:W-:Y:S01]  /*3f60*/  @UP1 ULEA UR4, UR17, UR6, 0x3 ;  /* 0x0000000611041291 */ /* 0x000fe2000f8e18ff */
[----:B------:R-:W-:Y:S01]  /*3f70*/  LOP3.LUT R8, R8, UR13, RZ, 0x3c, !PT ;  /* 0x0000000d08087c12 */ /* 0x000fe2000f8e3cff */
[----:B------:R-:W-:Y:S02]  /*3f80*/  UIADD3 UR28, UPT, UPT, UR26, 0x2, URZ ;  /* 0x000000021a1c7890 */ /* 0x000fe4000fffe0ff */
[----:B------:R-:W-:Y:S01]  /*3f90*/  UIADD3 UR7, UPT, UPT, UR7, 0xc0, URZ ;  /* 0x000000c007077890 */ /* 0x000fe2000fffe0ff */
[----:B-1----:R-:W-:Y:S01]  /*3fa0*/  @P0 SHF.L.U32 R0, R8, 0x1f, RZ ;  /* 0x0000001f08000819 */ /* 0x002fe200000006ff */
[----:B------:R-:W-:Y:S01]  /*3fb0*/  UMOV UR25, 0x80004020 ;  /* 0x8000402000197882 */ /* 0x000fe20000000000 */
[----:B------:R-:W-:Y:S01]  /*3fc0*/  UMOV UR27, 0x80004020 ;  /* 0x80004020001b7882 */ /* 0x000fe20000000000 */
[----:B------:R-:W-:Y:S01]  /*3fd0*/  UMOV UR31, 0x80004020 ;  /* 0x80004020001f7882 */ /* 0x000fe20000000000 */
[----:B------:R2:W4:Y:S01]  /*3fe0*/  @P0 SYNCS.PHASECHK.TRANS64.TRYWAIT P2, [UR4], R0 ;  /* 0x00000000ff0005a7 */ /* 0x0005220008041104 */
[----:B------:R-:W-:Y:S01]  /*3ff0*/  UIADD3 UR15, UPT, UPT, UR15, -0x1, URZ ;  /* 0xffffffff0f0f7890 */ /* 0x000fe2000fffe0ff */
[----:B------:R2:W-:Y:S01]  /*4000*/  UTCIMMA gdesc[UR26], gdesc[UR24], tmem[UR9], tmem[UR22], idesc[UR23], UP4 ;  /* 0x00ff16181a0075ea */ /* 0x0005e2000a000109 */
[----:B------:R-:W-:Y:S01]  /*4010*/  UPLOP3.LUT UP4, UPT, UPT, UPT, UPT, 0x80, 0x8 ;  /* 0x000000000008789c */ /* 0x000fe20003f8f070 */
[----:B------:R-:W-:Y:S01]  /*4020*/  UMOV UR29, 0x80004020 ;  /* 0x80004020001d7882 */ /* 0x000fe20000000000 */
[----:B------:R-:W-:Y:S01]  /*4030*/  UMOV UR14, UR17 ;  /* 0x00000011000e7c82 */ /* 0x000fe20008000000 */
[----:B------:R2:W-:Y:S01]  /*4040*/  UTCIMMA gdesc[UR28], gdesc[UR30], tmem[UR9], tmem[UR20], idesc[UR21], UPT ;  /* 0x00ff141e1c0075ea */ /* 0x0005e2000b800109 */
[----:B------:R2:W-:Y:S01]  /*4050*/  UTCBAR [UR7], URZ ;  /* 0x000000ff070073e9 */ /* 0x0005e200080000ff */
[----:B------:R-:W-:Y:S06]  /*4060*/  BRA.U UP0, `(.L_x_79) ;  /* 0xfffffffd00787547 */ /* 0x000fec000b83ffff */
.L_x_76:
[----:B------:R-:W-:Y:S01]  /*4070*/  UIADD3 UR18, UPT, UPT, UR18, 0x1, URZ ;  /* 0x0000000112127890 */ /* 0x000fe2000fffe0ff */
[C---:B------:R-:W-:Y:S01]  /*4080*/  ISETP.NE.AND P0, PT, R10.reuse, 0x2, PT ;  /* 0x000000020a00780c */ /* 0x040fe20003f05270 */
[----:B------:R-:W-:Y:S02]  /*4090*/  UIADD3 UR8, UPT, UPT, UR8, 0x1c0, URZ ;  /* 0x000001c008087890 */ /* 0x000fe4000fffe0ff */
[----:B------:R-:W-:Y:S01]  /*40a0*/  UISETP.NE.AND UP0, UPT, UR18, 0x4, UPT ;  /* 0x000000041200788c */ /* 0x000fe2000bf05270 */
[----:B-12---:R-:W-:Y:S02]  /*40b0*/  SEL R0, RZ, 0x1, P0 ;  /* 0x00000001ff007807 */ /* 0x006fe40000000000 */
[----:B------:R-:W-:Y:S01]  /*40c0*/  SEL R10, R10, RZ, P0 ;  /* 0x000000ff0a0a7207 */ /* 0x000fe20000000000 */
[----:B------:R-:W-:Y:S01]  /*40d0*/  USEL UR4, URZ, 0x1, UP0 ;  /* 0x00000001ff047887 */ /* 0x000fe20008000000 */
[----:B------:R-:W-:Y:S01]  /*40e0*/  LOP3.LUT R9, R9, R0, RZ, 0x3c, !PT ;  /* 0x0000000009097212 */ /* 0x000fe200078e3cff */
[----:B------:R-:W-:Y:S01]  /*40f0*/  USEL UR18, UR18, URZ, UP0 ;  /* 0x000000ff12127287 */ /* 0x000fe20008000000 */
[----:B------:R1:W-:Y:S03]  /*4100*/  UTCBAR [UR8], URZ ;  /* 0x000000ff080073e9 */ /* 0x0003e600080000ff */
[----:B------:R-:W-:Y:S01]  /*4110*/  LOP3.LUT R11, R11, UR4, RZ, 0x3c, !PT ;  /* 0x000000040b0b7c12 */ /* 0x000fe2000f8e3cff */
[----:B------:R-:W-:Y:S07]  /*4120*/  @P1 BRA `(.L_x_80) ;  /* 0xfffffff800c81947 */ /* 0x000fee000383ffff */
[----:B------:R-:W2:Y:S01]  /*4130*/  S2UR UR4, SR_CgaCtaId ;  /* 0x00000000000479c3 */ /* 0x000ea20000008800 */
[----:B------:R-:W-:Y:S01]  /*4140*/  ELECT P0, URZ, PT ;  /* 0x0000000000ff782f */ /* 0x000fe20003800000 */
[----:B------:R-:W-:Y:S01]  /*4150*/  IMAD.MOV.U32 R0, RZ, RZ, 0x1 ;  /* 0x00000001ff007424 */ /* 0x000fe200078e00ff */
[----:B------:R-:W-:Y:S01]  /*4160*/  UIADD3 UR6, UPT, UPT, UR6, 0x1e0, URZ ;  /* 0x000001e006067890 */ /* 0x000fe2000fffe0ff */
[----:B------:R-:W-:Y:S01]  /*4170*/  SHF.L.U32 R2, R11, 0x1f, RZ ;  /* 0x0000001f0b027819 */ /* 0x000fe200000006ff */
[----:B------:R-:W-:-:S03]  /*4180*/  UMOV UR5, 0x40 ;  /* 0x0000004000057882 */ /* 0x000fc60000000000 */
[----:B------:R-:W-:Y:S01]  /*4190*/  UVIRTCOUNT.DEALLOC.SMPOOL 0x80 ;  /* 0x000000800000784c */ /* 0x000fe20000000000 */
[----:B--2---:R-:W-:Y:S02]  /*41a0*/  ULEA UR4, UR4, UR5, 0x18 ;  /* 0x0000000504047291 */ /* 0x004fe4000f8ec0ff */
[----:B------:R-:W-:-:S07]  /*41b0*/  ULEA UR5, UR18, UR6, 0x3 ;  /* 0x0000000612057291 */ /* 0x000fce000f8e18ff */
[----:B------:R2:W-:Y:S02]  /*41c0*/  @P0 STS.U8 [UR4+0x1c], R0 ;  /* 0x00001c00ff000988 */ /* 0x0005e40008000004 */
[----:B------:R-:W3:Y:S02]  /*41d0*/  SYNCS.PHASECHK.TRANS64.TRYWAIT P0, [UR5], R2 ;  /* 0x00000002ff0075a7 */ /* 0x000ee40008001105 */
[----:B--23--:R-:W-:Y:S05]  /*41e0*/  @!P0 BRA `(.L_x_81) ;  /* 0x00000030002c8947 */ /* 0x00cfea0003800000 */
.L_x_171:
[----:B------:R-:W-:-:S04]  /*41f0*/  UIADD3 UR7, UPT, UPT, UR18, 0x1, URZ ;  /* 0x0000000112077890 */ /* 0x000fc8000fffe0ff */
[----:B------:R-:W-:-:S04]  /*4200*/  UISETP.NE.AND UP0, UPT, UR7, 0x4, UPT ;  /* 0x000000040700788c */ /* 0x000fc8000bf05270 */
[----:B-1----:R-:W-:Y:S02]  /*4210*/  USEL UR8, URZ, 0x1, UP0 ;  /* 0x00000001ff087887 */ /* 0x002fe40008000000 */
[----:B------:R-:W-:-:S04]  /*4220*/  USEL UR7, UR7, URZ, UP0 ;  /* 0x000000ff07077287 */ /* 0x000fc80008000000 */
[----:B------:R-:W-:Y:S01]  /*4230*/  ULEA UR5, UR7, UR6, 0x3 ;  /* 0x0000000607057291 */ /* 0x000fe2000f8e18ff */
[----:B--2---:R-:W-:-:S04]  /*4240*/  LOP3.LUT R2, R11, UR8, RZ, 0x3c, !PT ;  /* 0x000000080b027c12 */ /* 0x004fc8000f8e3cff */
[----:B------:R-:W-:-:S04]  /*4250*/  SHF.L.U32 R3, R2, 0x1f, RZ ;  /* 0x0000001f02037819 */ /* 0x000fc800000006ff */
[----:B------:R-:W1:Y:S02]  /*4260*/  SYNCS.PHASECHK.TRANS64.TRYWAIT P0, [UR5], R3 ;  /* 0x00000003ff0075a7 */ /* 0x000e640008001105 */
[----:B-1----:R-:W-:Y:S05]  /*4270*/  @!P0 BRA `(.L_x_82) ;  /* 0x0000003000208947 */ /* 0x002fea0003800000 */
.L_x_173:
        /* <DEDUP_REMOVED lines=9> */
.L_x_175:
[----:B------:R-:W-:-:S04]  /*4310*/  UIADD3 UR7, UPT, UPT, UR7, 0x1, URZ ;  /* 0x0000000107077890 */ /* 0x000fc8000fffe0ff */
[----:B------:R-:W-:-:S04]  /*4320*/  UISETP.NE.AND UP0, UPT, UR7, 0x4, UPT ;  /* 0x000000040700788c */ /* 0x000fc8000bf05270 */
[----:B------:R-:W-:Y:S02]  /*4330*/  USEL UR5, URZ, 0x1, UP0 ;  /* 0x00000001ff057887 */ /* 0x000fe40008000000 */
[----:B------:R-:W-:-:S04]  /*4340*/  USEL UR7, UR7, URZ, UP0 ;  /* 0x000000ff07077287 */ /* 0x000fc80008000000 */
[----:B------:R-:W-:Y:S01]  /*4350*/  ULEA UR7, UR7, UR6, 0x3 ;  /* 0x0000000607077291 */ /* 0x000fe2000f8e18ff */
[----:B------:R-:W-:-:S04]  /*4360*/  LOP3.LUT R2, R2, UR5, RZ, 0x3c, !PT ;  /* 0x0000000502027c12 */ /* 0x000fc8000f8e3cff */
[----:B------:R-:W-:-:S04]  /*4370*/  SHF.L.U32 R2, R2, 0x1f, RZ ;  /* 0x0000001f02027819 */ /* 0x000fc800000006ff */
[----:B------:R-:W2:Y:S02]  /*4380*/  SYNCS.PHASECHK.TRANS64.TRYWAIT P0, [UR7], R2 ;  /* 0x00000002ff0075a7 */ /* 0x000ea40008001107 */
[----:B--2---:R-:W-:Y:S05]  /*4390*/  @!P0 BRA `(.L_x_84) ;  /* 0x0000003000088947 */ /* 0x004fea0003800000 */
.L_x_177:
[----:B------:R-:W-:Y:S01]  /*43a0*/  NOP ;  /* 0x0000000000007918 */ /* 0x000fe20000000000 */
[----:B-1----:R-:W1:Y:S01]  /*43b0*/  LDS R0, [UR4+0x14] ;  /* 0x00001404ff007984 */ /* 0x002e620008000800 */
[----:B------:R-:W-:Y:S01]  /*43c0*/  ULOP3.LUT UR6, UR19, 0xffff, URZ, 0xc0, !UPT ;  /* 0x0000ffff13067892 */ /* 0x000fe2000f8ec0ff */
[----:B------:R-:W-:Y:S01]  /*43d0*/  UMOV UR8, 0xffff ;  /* 0x0000ffff00087882 */ /* 0x000fe20000000000 */
[----:B------:R-:W-:Y:S02]  /*43e0*/  UMOV UR5, 0x1 ;  /* 0x0000000100057882 */ /* 0x000fe40000000000 */
[----:B------:R-:W-:-:S04]  /*43f0*/  USHF.R.U32.HI UR6, URZ, 0x5, UR6 ;  /* 0x00000005ff067899 */ /* 0x000fc80008011606 */
[----:B------:R-:W-:Y:S02]  /*4400*/  USHF.L.U32 UR8, UR8, UR6, URZ ;  /* 0x0000000608087299 */ /* 0x000fe400080006ff */
[----:B------:R-:W-:-:S04]  /*4410*/  USHF.L.U32 UR5, UR5, UR6, URZ ;  /* 0x0000000605057299 */ /* 0x000fc800080006ff */
[----:B-1----:R-:W-:-:S04]  /*4420*/  LOP3.LUT R0, R0, UR8, RZ, 0xc0, !PT ;  /* 0x0000000800007c12 */ /* 0x002fc8000f8ec0ff */
[----:B------:R-:W-:-:S13]  /*4430*/  ISETP.NE.AND P0, PT, R0, UR8, PT ;  /* 0x0000000800007c0c */ /* 0x000fda000bf05270 */
[----:B------:R-:W-:Y:S05]  /*4440*/  @P0 BRA `(.L_x_85) ;  /* 0x0000000000580947 */ /* 0x000fea0003800000 */
[----:B------:R-:W1:Y:S02]  /*4450*/  LDS R0, [UR4+0x18] ;  /* 0x00001804ff007984 */ /* 0x000e640008000800 */
[----:B-1----:R-:W-:-:S04]  /*4460*/  LOP3.LUT R0, R0, UR5, RZ, 0xc0, !PT ;  /* 0x0000000500007c12 */ /* 0x002fc8000f8ec0ff */
[----:B------:R-:W-:-:S13]  /*4470*/  ISETP.NE.AND P0, PT, R0, UR5, PT ;  /* 0x0000000500007c0c */ /* 0x000fda000bf05270 */
[----:B------:R-:W-:Y:S05]  /*4480*/  @P0 BRA `(.L_x_86) ;  /* 0x00000000003c0947 */ /* 0x000fea0003800000 */
[----:B------:R-:W1:Y:S01]  /*4490*/  S2R R2, SR_LANEID ;  /* 0x0000000000027919 */ /* 0x000e620000000000 */
[----:B------:R-:W-:Y:S01]  /*44a0*/  ULOP3.LUT UR8, URZ, UR8, URZ, 0x33, !UPT ;  /* 0x00000008ff087292 */ /* 0x000fe2000f8e33ff */
[----:B------:R-:W-:Y:S02]  /*44b0*/  VOTEU.ANY UR7, UPT, PT ;  /* 0x0000000000077886 */ /* 0x000fe400038e0100 */
[----:B------:R-:W-:-:S03]  /*44c0*/  UFLO.U32 UR7, UR7 ;  /* 0x00000007000772bd */ /* 0x000fc600080e0000 */
[----:B------:R-:W-:-:S04]  /*44d0*/  IMAD.U32 R0, RZ, RZ, UR8 ;  /* 0x00000008ff007e24 */ /* 0x000fc8000f8e00ff */
[----:B------:R2:W3:Y:S02]  /*44e0*/  REDUX UR6, R0 ;  /* 0x00000000000673c4 */ /* 0x0004e40000000000 */
[----:B------:R1:W-:Y:S02]  /*44f0*/  UTCATOMSWS.AND URZ, UR8 ;  /* 0x0000000800ff79e3 */ /* 0x0003e40008000000 */
[----:B-1----:R-:W-:Y:S02]  /*4500*/  ISETP.EQ.U32.AND P0, PT, R2, UR7, PT ;  /* 0x0000000702007c0c */ /* 0x002fe4000bf02070 */
[----:B--2---:R-:W-:Y:S02]  /*4510*/  LOP3.LUT R0, RZ, UR5, RZ, 0x33, !PT ;  /* 0x00000005ff007c12 */ /* 0x004fe4000f8e33ff */
[----:B---3--:R-:W-:Y:S02]  /*4520*/  MOV R2, UR6 ;  /* 0x0000000600027c02 */ /* 0x008fe40008000f00 */
[----:B------:R-:W1:Y:S07]  /*4530*/  REDUX UR5, R0 ;  /* 0x00000000000573c4 */ /* 0x000e6e0000000000 */
[----:B------:R2:W-:Y:S01]  /*4540*/  @P0 ATOMS.AND RZ, [UR4+0x14], R2 ;  /* 0x00001402ffff098c */ /* 0x0005e2000a800004 */
[----:B-1----:R-:W-:-:S05]  /*4550*/  IMAD.U32 R0, RZ, RZ, UR5 ;  /* 0x00000005ff007e24 */ /* 0x002fca000f8e00ff */
[----:B------:R2:W-:Y:S01]  /*4560*/  @P0 ATOMS.AND RZ, [UR4+0x18], R0 ;  /* 0x00001800ffff098c */ /* 0x0005e2000a800004 */
[----:B------:R-:W-:Y:S05]  /*4570*/  BRA `(.L_x_87) ;  /* 0x0000000000147947 */ /* 0x000fea0003800000 */
.L_x_86:
[----:B------:R-:W-:Y:S02]  /*4580*/  MOV R2, 0x45a0 ;  /* 0x000045a000027802 */ /* 0x000fe40000000f00 */
[----:B----45:R-:W-:Y:S05]  /*4590*/  CALL.REL.NOINC `($__internal_0_$__cuda_sm10x_tcgen05_guardrail_trap_col_being_dealloced_not_returned_by_alloc) ;  /* 0x0000003000287944 */ /* 0x030fea0003c00000 */
[----:B------:R-:W-:Y:S05]  /*45a0*/  BRA `(.L_x_87) ;  /* 0x0000000000087947 */ /* 0x000fea0003800000 */
.L_x_85:
[----:B------:R-:W-:Y:S02]  /*45b0*/  MOV R2, 0x45d0 ;  /* 0x000045d000027802 */ /* 0x000fe40000000f00 */
[----:B----45:R-:W-:Y:S05]  /*45c0*/  CALL.REL.NOINC `($__internal_2_$__cuda_sm10x_tcgen05_guardrail_trap_unallocated_columns_being_dealloced) ;  /* 0x0000003000347944 */ /* 0x030fea0003c00000 */
.L_x_87:
[----:B------:R-:W-:Y:S01]  /*45d0*/  NOP ;  /* 0x0000000000007918 */ /* 0x000fe20000000000 */
[----:B------:R-:W-:Y:S05]  /*45e0*/  EXIT ;  /* 0x000000000000794d */ /* 0x000fea0003800000 */
.L_x_69:
[----:B------:R-:W-:-:S09]  /*45f0*/  UISETP.NE.OR UP2, UPT, UR8, 0x3, !UP2 ;  /* 0x000000030800788c */ /* 0x000fd2000d745670 */
[----:B------:R-:W-:Y:S05]  /*4600*/  BRA.U UP2, `(.L_x_88) ;  /* 0x0000000902cc7547 */ /* 0x000fea000b800000 */
[----:B------:R-:W1:Y:S01]  /*4610*/  LDCU.64 UR6, c[0x0][0x888] ;  /* 0x00011100ff0677ac */ /* 0x000e620008000a00 */
[----:B------:R-:W2:Y:S01]  /*4620*/  LDC R0, c[0x0][0xb30] ;  /* 0x0002cc00ff007b82 */ /* 0x000ea20000000800 */
[----:B------:R-:W-:Y:S02]  /*4630*/  HFMA2 R27, -RZ, RZ, 0, 0 ;  /* 0x00000000ff1b7431 */ /* 0x000fe400000001ff */
[----:B------:R-:W-:Y:S01]  /*4640*/  IMAD.MOV.U32 R29, RZ, RZ, 0x1 ;  /* 0x00000001ff1d7424 */ /* 0x000fe200078e00ff */
[----:B------:R-:W4:Y:S01]  /*4650*/  LDCU.64 UR4, c[0x0][0x890] ;  /* 0x00011200ff0477ac */ /* 0x000f220008000a00 */
[----:B------:R-:W-:Y:S01]  /*4660*/  IMAD.MOV.U32 R28, RZ, RZ, RZ ;  /* 0x000000ffff1c7224 */ /* 0x000fe200078e00ff */
[----:B------:R-:W-:Y:S01]  /*4670*/  MOV R23, 0x800 ;  /* 0x0000080000177802 */ /* 0x000fe20000000f00 */
[----:B------:R-:W-:Y:S01]  /*4680*/  UMOV UR8, 0x400 ;  /* 0x0000040000087882 */ /* 0x000fe20000000000 */
[----:B------:R-:W3:Y:S01]  /*4690*/  LDC R22, c[0x0][0x370] ;  /* 0x0000dc00ff167b82 */ /* 0x000ee20000000800 */
[----:B------:R-:W-:-:S07]  /*46a0*/  UPLOP3.LUT UP1, UPT, UPT, UPT, UPT, 0x40, 0x4 ;  /* 0x000000000004789c */ /* 0x000fce0003f2e870 */
[----:B------:R-:W3:Y:S01]  /*46b0*/  LDC R3, c[0x0][0xb0c] ;  /* 0x0002c300ff037b82 */ /* 0x000ee20000000800 */
[----:B-1----:R-:W-:Y:S02]  /*46c0*/  UISETP.NE.U32.AND UP2, UPT, UR6, URZ, UPT ;  /* 0x000000ff0600728c */ /* 0x002fe4000bf45070 */
[----:B------:R-:W-:Y:S02]  /*46d0*/  ULEA UR6, UR39, UR8, 0x18 ;  /* 0x0000000827067291 */ /* 0x000fe4000f8ec0ff */
[----:B------:R-:W-:Y:S02]  /*46e0*/  UISETP.NE.AND.EX UP2, UPT, UR7, URZ, UPT, UP2 ;  /* 0x000000ff0700728c */ /* 0x000fe4000bf45320 */
[----:B------:R-:W-:Y:S01]  /*46f0*/  UIADD3 UR7, UPT, UPT, UR6, 0x180, URZ ;  /* 0x0000018006077890 */ /* 0x000fe2000fffe0ff */
[----:B------:R-:W1:Y:S01]  /*4700*/  LDC R20, c[0x0][0xb20] ;  /* 0x0002c800ff147b82 */ /* 0x000e620000000800 */
[----:B----4-:R-:W-:Y:S01]  /*4710*/  UISETP.NE.U32.AND UP3, UPT, UR4, URZ, UPT ;  /* 0x000000ff0400728c */ /* 0x010fe2000bf65070 */
[----:B--2---:R-:W-:Y:S01]  /*4720*/  ISETP.NE.AND P1, PT, R0, 0x1, PT ;  /* 0x000000010000780c */ /* 0x004fe20003f25270 */
[----:B------:R-:W-:-:S02]  /*4730*/  UPRMT UR39, UR39, 0x654, UR7 ;  /* 0x0000065427277896 */ /* 0x000fc40008000007 */
[----:B------:R-:W-:-:S03]  /*4740*/  UISETP.NE.AND.EX UP3, UPT, UR5, URZ, UPT, UP3 ;  /* 0x000000ff0500728c */ /* 0x000fc6000bf65330 */
[----:B------:R-:W2:Y:S08]  /*4750*/  LDC.64 R30, c[0x0][0x348] ;  /* 0x0000d200ff1e7b82 */ /* 0x000eb00000000a00 */
[----:B------:R-:W4:Y:S08]  /*4760*/  LDC.64 R14, c[0x0][0xb10] ;  /* 0x0002c400ff0e7b82 */ /* 0x000f300000000a00 */
[----:B------:R-:W1:Y:S08]  /*4770*/  LDC.64 R6, c[0x0][0xb18] ;  /* 0x0002c600ff067b82 */ /* 0x000e700000000a00 */
[----:B------:R-:W1:Y:S08]  /*4780*/  LDC.64 R4, c[0x0][0xb28] ;  /* 0x0002ca00ff047b82 */ /* 0x000e700000000a00 */
[----:B---3--:R-:W1:Y:S02]  /*4790*/  LDC R21, c[0x0][0x374] ;  /* 0x0000dd00ff157b82 */ /* 0x008e640000000800 */
.L_x_96:
[C---:B------:R-:W-:Y:S02]  /*47a0*/  LEA R0, R28.reuse, UR6, 0x3 ;  /* 0x000000061c007c11 */ /* 0x040fe4000f8e18ff */
[----:B------:R-:W-:Y:S02]  /*47b0*/  SHF.L.U32 R2, R27, 0x1f, RZ ;  /* 0x0000001f1b027819 */ /* 0x000fe400000006ff */
[----:B------:R-:W-:Y:S02]  /*47c0*/  LEA R16, R28, UR6, 0x4 ;  /* 0x000000061c107c11 */ /* 0x000fe4000f8e20ff */
[----:B---3--:R-:W3:Y:S02]  /*47d0*/  SYNCS.PHASECHK.TRANS64.TRYWAIT P0, [R0+URZ+0x1a0], R2 ;  /* 0x0001a002000075a7 */ /* 0x008ee400080011ff */
[----:B---3--:R-:W-:Y:S05]  /*47e0*/  @!P0 BRA `(.L_x_89) ;  /* 0x0000002c000c8947 */ /* 0x008fea0003800000 */
.L_x_178:
[----:B------:R-:W-:Y:S01]  /*47f0*/  ISETP.GE.AND P0, PT, R26, 0x1, PT ;  /* 0x000000011a00780c */ /* 0x000fe20003f06270 */
[----:B------:R-:W1:Y:S01]  /*4800*/  LDS.128 R16, [R16+0x230] ;  /* 0x0002300010107984 */ /* 0x000e620000000c00 */
[----:B------:R-:W-:Y:S01]  /*4810*/  ISETP.NE.U32.AND P4, PT, RZ, UR4, PT ;  /* 0x00000004ff007c0c */ /* 0x000fe2000bf85070 */
[----:B---3--:R-:W-:Y:S01]  /*4820*/  VIADD R0, R0, 0x1b0 ;  /* 0x000001b000007836 */ /* 0x008fe20000000000 */
[----:B------:R-:W-:Y:S02]  /*4830*/  SHF.L.U32 R24, R29, 0x1f, RZ ;  /* 0x0000001f1d187819 */ /* 0x000fe400000006ff */
[----:B------:R-:W-:Y:S02]  /*4840*/  ISETP.NE.AND.EX P4, PT, RZ, UR5, PT, P4 ;  /* 0x00000005ff007c0c */ /* 0x000fe4000bf85340 */
[----:B------:R-:W-:Y:S01]  /*4850*/  PRMT R0, RZ, 0x654, R0 ;  /* 0x00000654ff007816 */ /* 0x000fe20000000000 */
[----:B------:R-:W-:Y:S01]  /*4860*/  @!PT LDS RZ, [RZ] ;  /* 0x00000000fffff984 */ /* 0x000fe20000000800 */
[----:B------:R-:W-:Y:S01]  /*4870*/  @!PT LDS RZ, [RZ] ;  /* 0x00000000fffff984 */ /* 0x000fe20000000800 */
[----:B------:R-:W-:Y:S01]  /*4880*/  @!PT LDS RZ, [RZ] ;  /* 0x00000000fffff984 */ /* 0x000fe20000000800 */
[----:B------:R-:W-:Y:S01]  /*4890*/  @!PT LDS RZ, [RZ] ;  /* 0x00000000fffff984 */ /* 0x000fe20000000800 */
[----:B------:R3:W-:Y:S06]  /*48a0*/  MEMBAR.ALL.CTA ;  /* 0x0000000000007992 */ /* 0x0007ec0000008000 */
[----:B---3--:R-:W3:Y:S02]  /*48b0*/  FENCE.VIEW.ASYNC.S ;  /* 0x00000000000073c6 */ /* 0x008ee40000000000 */
[----:B---3--:R3:W-:Y:S01]  /*48c0*/  SYNCS.ARRIVE.TRANS64.RED.A1T0 RZ, [R0+URZ], RZ ;  /* 0x000000ff00ff79a7 */ /* 0x0087e200081004ff */
[----:B-1----:R-:W-:Y:S11]  /*48d0*/  LOP3.LUT P3, RZ, R18, 0x1, RZ, 0xc0, !PT ;  /* 0x0000000112ff7812 */ /* 0x002ff6000786c0ff */
[----:B------:R-:W-:Y:S02]  /*48e0*/  @!UPT UIADD3 URZ, UPT, UPT, URZ, URZ, URZ ;  /* 0x000000fffffff290 */ /* 0x000fe4000fffe0ff */
[----:B------:R-:W-:Y:S02]  /*48f0*/  @P3 MOV R11, R16 ;  /* 0x00000010000b3202 */ /* 0x000fe40000000f00 */
[----:B------:R-:W-:Y:S01]  /*4900*/  @P3 LOP3.LUT R10, R17, 0xffff, RZ, 0xc0, !PT ;  /* 0x0000ffff110a3812 */ /* 0x000fe200078ec0ff */
[----:B---3--:R-:W-:Y:S06]  /*4910*/  @!P0 BRA `(.L_x_90) ;  /* 0x0000000000a48947 */ /* 0x008fec0003800000 */
[-C--:B------:R-:W-:Y:S01]  /*4920*/  IMAD.HI.U32 R0, R21, R7.reuse, RZ ;  /* 0x0000000715007227 */ /* 0x080fe200078e00ff */
[----:B------:R-:W-:Y:S02]  /*4930*/  ISETP.NE.AND P0, PT, R6, 0x1, PT ;  /* 0x000000010600780c */ /* 0x000fe40003f05270 */
[----:B------:R-:W-:Y:S01]  /*4940*/  ISETP.NE.AND P2, PT, R26, 0x1, PT ;  /* 0x000000011a00780c */ /* 0x000fe20003f45270 */
[----:B----4-:R-:W-:Y:S01]  /*4950*/  IMAD.HI.U32 R9, R22, R14, RZ ;  /* 0x0000000e16097227 */ /* 0x010fe200078e00ff */
[----:B------:R-:W-:Y:S02]  /*4960*/  SHF.R.U32.HI R0, RZ, R20, R0 ;  /* 0x00000014ff007219 */ /* 0x000fe40000011600 */
[----:B------:R-:W-:Y:S01]  /*4970*/  ISETP.NE.AND P5, PT, R3, 0x1, PT ;  /* 0x000000010300780c */ /* 0x000fe20003fa5270 */
[----:B------:R-:W-:Y:S01]  /*4980*/  IMAD.HI.U32 R13, R10, R7, RZ ;  /* 0x000000070a0d7227 */ /* 0x000fe200078e00ff */
[----:B------:R-:W-:Y:S02]  /*4990*/  SHF.R.U32.HI R9, RZ, R15, R9 ;  /* 0x0000000fff097219 */ /* 0x000fe40000011609 */
[----:B------:R-:W-:Y:S01]  /*49a0*/  SEL R0, R21, R0, !P0 ;  /* 0x0000000015007207 */ /* 0x000fe20004000000 */
[----:B------:R-:W-:Y:S01]  /*49b0*/  IMAD.HI.U32 R12, R11, R14, RZ ;  /* 0x0000000e0b0c7227 */ /* 0x000fe200078e00ff */
[----:B------:R-:W-:Y:S03]  /*49c0*/  SEL R9, R22, R9, !P5 ;  /* 0x0000000916097207 */ /* 0x000fe60006800000 */
[-C--:B------:R-:W-:Y:S01]  /*49d0*/  IMAD.HI.U32 R8, R0, R4.reuse, RZ ;  /* 0x0000000400087227 */ /* 0x080fe200078e00ff */
[----:B------:R-:W-:Y:S03]  /*49e0*/  SHF.R.U32.HI R12, RZ, R15, R12 ;  /* 0x0000000fff0c7219 */ /* 0x000fe6000001160c */
[----:B------:R-:W-:Y:S01]  /*49f0*/  IMAD.HI.U32 R2, R9, R4, RZ ;  /* 0x0000000409027227 */ /* 0x000fe200078e00ff */
[-C--:B------:R-:W-:Y:S02]  /*4a00*/  @P2 SHF.R.U32.HI R0, RZ, R5.reuse, R8 ;  /* 0x00000005ff002219 */ /* 0x080fe40000011608 */
[----:B------:R-:W-:Y:S02]  /*4a10*/  SHF.R.U32.HI R8, RZ, R20, R13 ;  /* 0x00000014ff087219 */ /* 0x000fe4000001160d */
[----:B------:R-:W-:Y:S01]  /*4a20*/  @P2 SHF.R.U32.HI R9, RZ, R5, R2 ;  /* 0x00000005ff092219 */ /* 0x000fe20000011602 */
[----:B------:R-:W-:Y:S01]  /*4a30*/  IMAD R0, R26, R0, RZ ;  /* 0x000000001a007224 */ /* 0x000fe200078e02ff */
[----:B------:R-:W-:Y:S02]  /*4a40*/  SEL R8, R10, R8, !P0 ;  /* 0x000000080a087207 */ /* 0x000fe40004000000 */
[----:B------:R-:W-:Y:S01]  /*4a50*/  SEL R2, R11, R12, !P5 ;  /* 0x0000000c0b027207 */ /* 0x000fe20006800000 */
[----:B------:R-:W-:Y:S01]  /*4a60*/  IMAD R12, R26, R9, RZ ;  /* 0x000000091a0c7224 */ /* 0x000fe200078e02ff */
[C---:B------:R-:W-:Y:S01]  /*4a70*/  ISETP.GE.AND P0, PT, R8.reuse, R0, PT ;  /* 0x000000000800720c */ /* 0x040fe20003f06270 */
[----:B------:R-:W-:Y:S03]  /*4a80*/  IMAD.HI.U32 R0, R8, R4, RZ ;  /* 0x0000000408007227 */ /* 0x000fe600078e00ff */
[----:B------:R-:W-:Y:S02]  /*4a90*/  ISETP.GE.OR P0, PT, R2, R12, P0 ;  /* 0x0000000c0200720c */ /* 0x000fe40000706670 */
[-C--:B------:R-:W-:Y:S04]  /*4aa0*/  SHF.R.U32.HI R0, RZ, R5.reuse, R0 ;  /* 0x00000005ff007219 */ /* 0x080fe80000011600 */
[----:B------:R-:W-:Y:S05]  /*4ab0*/  SEL R13, R8, R0, !P2 ;  /* 0x00000000080d7207 */ /* 0x000fea0005000000 */
[----:B------:R-:W-:Y:S02]  /*4ac0*/  IMAD.MOV R12, RZ, RZ, -R13 ;  /* 0x000000ffff0c7224 */ /* 0x000fe400078e0a0d */
[----:B------:R-:W-:Y:S04]  /*4ad0*/  @!P0 IMAD.HI.U32 R0, R2, R4, RZ ;  /* 0x0000000402008227 */ /* 0x000fe800078e00ff */
[----:B------:R-:W-:Y:S01]  /*4ae0*/  IMAD R12, R26, R12, R8 ;  /* 0x0000000c1a0c7224 */ /* 0x000fe200078e0208 */
[----:B------:R-:W-:Y:S04]  /*4af0*/  @!P0 SHF.R.U32.HI R0, RZ, R5, R0 ;  /* 0x00000005ff008219 */ /* 0x000fe80000011600 */
[----:B------:R-:W-:Y:S04]  /*4b00*/  @!P0 SEL R0, R2, R0, !P2 ;  /* 0x0000000002008207 */ /* 0x000fe80005000000 */
[----:B------:R-:W-:Y:S01]  /*4b10*/  @!P0 IADD3 R13, PT, PT, R13, -R0, RZ ;  /* 0x800000000d0d8210 */ /* 0x000fe20007ffe0ff */
[----:B------:R-:W-:Y:S01]  /*4b20*/  @!P0 IMAD R0, R9, R12, R0 ;  /* 0x0000000c09008224 */ /* 0x000fe200078e0200 */
[----:B------:R-:W-:Y:S01]  /*4b30*/  IADD3 R9, PT, PT, -R8, RZ, RZ ;  /* 0x000000ff08097210 */ /* 0x000fe20007ffe1ff */
[--C-:B------:R-:W-:Y:S02]  /*4b40*/  IMAD.MOV R12, RZ, RZ, -R2.reuse ;  /* 0x000000ffff0c7224 */ /* 0x100fe400078e0a02 */
[----:B------:R-:W-:Y:S02]  /*4b50*/  @!P0 IMAD R8, R13, R26, R2 ;  /* 0x0000001a0d088224 */ /* 0x000fe400078e0202 */
[----:B------:R-:W-:Y:S02]  /*4b60*/  @!P0 IMAD.MOV.U32 R2, RZ, RZ, R0 ;  /* 0x000000ffff028224 */ /* 0x000fe400078e0000 */
[----:B------:R-:W-:Y:S02]  /*4b70*/  IMAD R11, R3, R12, R11 ;  /* 0x0000000c030b7224 */ /* 0x000fe400078e020b */
[----:B------:R-:W-:Y:S02]  /*4b80*/  IMAD R10, R6, R9, R10 ;  /* 0x00000009060a7224 */ /* 0x000fe400078e020a */
[----:B------:R-:W-:Y:S02]  /*4b90*/  IMAD R11, R2, R3, R11 ;  /* 0x00000003020b7224 */ /* 0x000fe400078e020b */
[----:B------:R-:W-:Y:S02]  /*4ba0*/  IMAD R10, R8, R6, R10 ;  /* 0x00000006080a7224 */ /* 0x000fe400078e020a */
.L_x_90:
[----:B------:R-:W-:Y:S05]  /*4bb0*/  BRA.U UP1, `(.L_x_91) ;  /* 0x0000000101107547 */ /* 0x000fea000b800000 */
[----:B------:R-:W-:Y:S04]  /*4bc0*/  MOV R2, UR13 ;  /* 0x0000000d00027c02 */ /* 0x000fe80008000f00 */
[----:B------:R-:W-:Y:S04]  /*4bd0*/  SHF.L.U32 R2, R2, 0x1f, RZ ;  /* 0x0000001f02027819 */ /* 0x000fe800000006ff */
[----:B------:R-:W1:Y:S02]  /*4be0*/  SYNCS.PHASECHK.TRANS64.TRYWAIT P0, [UR6+0x198], R2 ;  /* 0x00019802ff0075a7 */ /* 0x000e640008001106 */
[----:B-1----:R-:W-:Y:S05]  /*4bf0*/  @!P0 BRA `(.L_x_92) ;  /* 0x00000028001c8947 */ /* 0x002fea0003800000 */
.L_x_91:
[----:B------:R-:W-:Y:S05]  /*4c00*/  BRA.U !UP3, `(.L_x_93) ;  /* 0x000000010b347547 */ /* 0x000fea000b800000 */
[----:B------:R-:W-:Y:S01]  /*4c10*/  UPLOP3.LUT UP0, UPT, UPT, UPT, UP2, 0x80, 0x8 ;  /* 0x000000000008789c */ /* 0x000fe20003f0f020 */
[----:B------:R-:W-:Y:S05]  /*4c20*/  HFMA2 R56, -RZ, RZ, 0, 5.9604644775390625e-08 ;  /* 0x00000001ff387431 */ /* 0x000fea00000001ff */
[----:B------:R-:W-:Y:S05]  /*4c30*/  PLOP3.LUT P0, PT, PT, PT, UP0, 0x80, 0x8 ;  /* 0x000000000008781c */ /* 0x000fea0003f0f008 */
[----:B------:R-:W3:Y:S01]  /*4c40*/  @UP0 LDCU.64 UR8, c[0x0][0x888] ;  /* 0x00011100ff0807ac */ /* 0x000ee20008000a00 */
[----:B------:R-:W-:Y:S04]  /*4c50*/  @UP0 UIMAD UR7, UR36, UR4, URZ ;  /* 0x00000004240702a4 */ /* 0x000fe8000f8e02ff */
[----:B---3--:R-:W-:Y:S06]  /*4c60*/  @UP0 UIMAD.WIDE UR8, UR7, 0x4, UR8 ;  /* 0x00000004070808a5 */ /* 0x008fec000f8e0208 */
[----:B------:R-:W-:Y:S02]  /*4c70*/  IMAD.U32 R8, RZ, RZ, UR8 ;  /* 0x00000008ff087e24 */ /* 0x000fe4000f8e00ff */
[----:B------:R-:W-:Y:S05]  /*4c80*/  IMAD.U32 R9, RZ, RZ, UR9 ;  /* 0x00000009ff097e24 */ /* 0x000fea000f8e00ff */
[----:B-1----:R-:W3:Y:S02]  /*4c90*/  @P0 LDG.E R0, desc[UR44][R8.64] ;  /* 0x0000002c08000981 */ /* 0x002ee4000c1e1900 */
[----:B---3--:R-:W-:Y:S01]  /*4ca0*/  @P0 R2UR UR38, R0 ;  /* 0x00000000002602ca */ /* 0x008fe200000e0000 */
[----:B------:R-:W-:Y:S05]  /*4cb0*/  IMAD.MOV.U32 R0, RZ, RZ, 0x1 ;  /* 0x00000001ff007424 */ /* 0x000fea00078e00ff */
[----:B------:R-:W-:Y:S08]  /*4cc0*/  @!P0 PRMT R56, R0, 0x7610, R56 ;  /* 0x0000761000388816 */ /* 0x000ff00000000038 */
[----:B------:R-:W3:Y:S02]  /*4cd0*/  @!UP0 LDCU UR38, c[0x0][0x880] ;  /* 0x00011000ff2687ac */ /* 0x000ee40008000800 */
.L_x_93:
[----:B---3--:R-:W-:Y:S01]  /*4ce0*/  @!P4 ISETP.EQ.AND P5, PT, RZ, UR38, PT ;  /* 0x00000026ff00cc0c */ /* 0x008fe2000bfa2270 */
[----:B------:R-:W-:Y:S01]  /*4cf0*/  @!UPT UIADD3 URZ, UPT, UPT, URZ, URZ, URZ ;  /* 0x000000fffffff290 */ /* 0x000fe2000fffe0ff */
[----:B------:R-:W-:Y:S11]  /*4d00*/  @!P4 BRA `(.L_x_94) ;  /* 0x000000000014c947 */ /* 0x000ff60003800000 */
[----:B------:R-:W-:Y:S02]  /*4d10*/  LOP3.LUT P0, RZ, R56, 0xff, RZ, 0xc0, !PT ;  /* 0x000000ff38ff7812 */ /* 0x000fe4000780c0ff */
[----:B------:R-:W-:Y:S04]  /*4d20*/  PLOP3.LUT P5, PT, PT, PT, UP0, 0x80, 0x8 ;  /* 0x000000000008781c */ /* 0x000fe80003faf008 */
[----:B------:R-:W-:Y:S07]  /*4d30*/  PLOP3.LUT P5, PT, P5, PT, PT, 0x8, 0x80 ;  /* 0x000000000080781c */ /* 0x000fee0002fae170 */
[----:B------:R-:W-:Y:S11]  /*4d40*/  @P0 ISETP.EQ.AND P5, PT, RZ, UR38, PT ;  /* 0x00000026ff000c0c */ /* 0x000ff6000bfa2270 */
[----:B------:R-:W-:Y:S02]  /*4d50*/  @!UPT UIADD3 URZ, UPT, UPT, URZ, URZ, URZ ;  /* 0x000000fffffff290 */ /* 0x000fe4000fffe0ff */
.L_x_94:
[----:B------:R-:W3:Y:S01]  /*4d60*/  SYNCS.PHASECHK.TRANS64.TRYWAIT P4, [UR6+0x188], R24 ;  /* 0x00018818ff0075a7 */ /* 0x000ee20008081106 */
[----:B------:R-:W-:Y:S01]  /*4d70*/  @P3 SHF.R.U32.HI R25, RZ, 0x10, R17 ;  /* 0x00000010ff193819 */ /* 0x000fe20000011611 */
[----:B------:R-:W-:Y:S01]  /*4d80*/  VIADD R28, R28, 0x1 ;  /* 0x000000011c1c7836 */ /* 0x000fe20000000000 */
[----:B------:R-:W2:Y:S08]  /*4d90*/  LDC.64 R8, c[0x0][0xb10] ;  /* 0x0002c400ff087b82 */ /* 0x000eb00000000a00 */
[----:B------:R-:W4:Y:S08]  /*4da0*/  LDC.64 R12, c[0x0][0xb18] ;  /* 0x0002c600ff0c7b82 */ /* 0x000f300000000a00 */
[----:B-1----:R-:W1:Y:S08]  /*4db0*/  @!P1 LDC R0, c[0x0][0xb20] ;  /* 0x0002c800ff009b82 */ /* 0x002e700000000800 */
[----:B------:R-:W1:Y:S01]  /*4dc0*/  @!P1 LDC R2, c[0x0][0xb0c] ;  /* 0x0002c300ff029b82 */ /* 0x000e620000000800 */
[C---:B--2---:R-:W-:Y:S05]  /*4dd0*/  @!P1 IMAD.HI.U32 R8, R11.reuse, R8, RZ ;  /* 0x000000080b089227 */ /* 0x044fea00078e00ff */
[----:B------:R-:W-:Y:S01]  /*4de0*/  @!P1 SHF.R.U32.HI R8, RZ, R9, R8 ;  /* 0x00000009ff089219 */ /* 0x000fe20000011608 */
[----:B----4-:R-:W-:Y:S01]  /*4df0*/  @!P1 IMAD.HI.U32 R13, R10, R13, RZ ;  /* 0x0000000d0a0d9227 */ /* 0x010fe200078e00ff */
[----:B------:R-:W-:Y:S04]  /*4e00*/  @!P1 ISETP.NE.AND P0, PT, R12, 0x1, PT ;  /* 0x000000010c00980c */ /* 0x000fe80003f05270 */
[----:B-1----:R-:W-:Y:S02]  /*4e10*/  @!P1 SHF.R.U32.HI R0, RZ, R0, R13 ;  /* 0x00000000ff009219 */ /* 0x002fe4000001160d */
[----:B------:R-:W-:Y:S02]  /*4e20*/  @!P1 ISETP.NE.AND P2, PT, R2, 0x1, PT ;  /* 0x000000010200980c */ /* 0x000fe40003f45270 */
[----:B------:R-:W-:Y:S02]  /*4e30*/  @!P1 SEL R9, R10, R0, !P0 ;  /* 0x000000000a099207 */ /* 0x000fe40004000000 */
[----:B------:R-:W-:Y:S02]  /*4e40*/  ELECT P0, URZ, PT ;  /* 0x0000000000ff782f */ /* 0x000fe40003800000 */
[----:B------:R-:W-:Y:S05]  /*4e50*/  @!P1 SEL R8, R11, R8, !P2 ;  /* 0x000000080b089207 */ /* 0x000fea0005000000 */
[----:B------:R-:W-:Y:S02]  /*4e60*/  @!P1 IMAD.IADD R0, R9, 0x1, -R8 ;  /* 0x0000000109009824 */ /* 0x000fe400078e0a08 */
[----:B------:R-:W-:Y:S02]  /*4e70*/  @!P1 IMAD.IADD R8, R8, 0x1, -R9 ;  /* 0x0000000108089824 */ /* 0x000fe400078e0a09 */
[----:B------:R-:W-:Y:S02]  /*4e80*/  @!P1 IMAD R11, R0, R2, R11 ;  /* 0x00000002000b9224 */ /* 0x000fe400078e020b */
[----:B------:R-:W-:Y:S01]  /*4e90*/  @!P1 IMAD R10, R8, R12, R10 ;  /* 0x0000000c080a9224 */ /* 0x000fe200078e020a */
[----:B---3--:R-:W-:Y:S06]  /*4ea0*/  @!P4 BRA `(.L_x_95) ;  /* 0x000000240088c947 */ /* 0x008fec0003800000 */
.L_x_181:
[----:B------:R-:W-:Y:S01]  /*4eb0*/  PLOP3.LUT P5, PT, P5, P0, PT, 0xf2, 0x2f ;  /* 0x00000000002f781c */ /* 0x000fe20002fa1e72 */
[----:B------:R-:W-:Y:S01]  /*4ec0*/  UMOV UR14, 0x0 ;  /* 0x00000000000e7882 */ /* 0x000fe20000000000 */
[----:B------:R-:W-:Y:S01]  /*4ed0*/  LOP3.LUT R29, R29, 0x1, RZ, 0x3c, !PT ;  /* 0x000000011d1d7812 */ /* 0x000fe200078e3cff */
[----:B------:R-:W-:Y:S01]  /*4ee0*/  UMOV UR15, 0x10000000 ;  /* 0x10000000000f7882 */ /* 0x000fe20000000000 */
[----:B------:R-:W-:Y:S01]  /*4ef0*/  UMOV UR12, UR36 ;  /* 0x00000024000c7c82 */ /* 0x000fe20008000000 */
[----:B------:R-:W-:Y:S08]  /*4f00*/  @P3 R2UR UR36, R25 ;  /* 0x00000000192432ca */ /* 0x000ff000000e0000 */
[----:B------:R-:W-:Y:S01]  /*4f10*/  @!P5 IADD3 R2, P0, PT, R30, 0x580, RZ ;  /* 0x000005801e02d810 */ /* 0x000fe20007f1e0ff */
[----:B------:R-:W-:Y:S01]  /*4f20*/  @!P5 IMAD.SHL.U32 R54, R54, 0x10, RZ ;  /* 0x000000103636d824 */ /* 0x000fe200078e00ff */
[----:B------:R-:W-:Y:S01]  /*4f30*/  VOTEU.ALL UP1, P5 ;  /* 0x0000000000ff7886 */ /* 0x000fe20002820000 */
[----:B------:R-:W-:Y:S01]  /*4f40*/  @!P5 IMAD.SHL.U32 R55, R55, 0x80, RZ ;  /* 0x000000803737d824 */ /* 0x000fe200078e00ff */
[----:B------:R-:W-:Y:S01]  /*4f50*/  @!P5 R2UR UR8, R2 ;  /* 0x000000000208d2ca */ /* 0x000fe200000e0000 */
[----:B-1----:R-:W-:Y:S01]  /*4f60*/  @!P5 IMAD.X R0, RZ, RZ, R31, P0 ;  /* 0x000000ffff00d224 */ /* 0x002fe200000e061f */
[----:B------:R-:W-:Y:S01]  /*4f70*/  @!P5 R2UR UR10, R54 ;  /* 0x00000000360ad2ca */ /* 0x000fe200000e0000 */
[----:B------:R-:W-:Y:S01]  /*4f80*/  @!UP1 UIADD3 UR9, UPT, UPT, UR6, 0x180, URZ ;  /* 0x0000018006099890 */ /* 0x000fe2000fffe0ff */
[----:B------:R-:W-:Y:S01]  /*4f90*/  @!P5 R2UR UR11, R55 ;  /* 0x00000000370bd2ca */ /* 0x000fe200000e0000 */
[----:B------:R-:W-:Y:S01]  /*4fa0*/  IMAD.IADD R54, R10, 0x1, R52 ;  /* 0x000000010a367824 */ /* 0x000fe200078e0234 */
[----:B------:R-:W-:Y:S01]  /*4fb0*/  @!P5 R2UR UR7, R0 ;  /* 0x000000000007d2ca */ /* 0x000fe200000e0000 */
[----:B------:R-:W-:Y:S01]  /*4fc0*/  IMAD.IADD R55, R11, 0x1, R53 ;  /* 0x000000010b377824 */ /* 0x000fe200078e0235 */
[C---:B------:R-:W-:Y:S04]  /*4fd0*/  ISETP.NE.AND P0, PT, R28.reuse, 0x2, PT ;  /* 0x000000021c00780c */ /* 0x040fe80003f05270 */
[----:B------:R-:W-:Y:S01]  /*4fe0*/  SEL R0, RZ, 0x1, P0 ;  /* 0x00000001ff007807 */ /* 0x000fe20000000000 */
[----:B------:R-:W-:Y:S01]  /*4ff0*/  IMAD.U32 R8, RZ, RZ, UR8 ;  /* 0x00000008ff087e24 */ /* 0x000fe2000f8e00ff */
[----:B------:R-:W-:Y:S01]  /*5000*/  @!UP1 UIADD3 UR8, UPT, UPT, UR6, 0x280, URZ ;  /* 0x0000028006089890 */ /* 0x000fe2000fffe0ff */
[----:B------:R-:W-:Y:S01]  /*5010*/  SEL R28, R28, RZ, P0 ;  /* 0x000000ff1c1c7207 */ /* 0x000fe20000000000 */
[----:B------:R-:W-:Y:S01]  /*5020*/  VOTEU.ALL UP1, P5 ;  /* 0x0000000000ff7886 */ /* 0x000fe20002820000 */
[----:B------:R-:W-:Y:S02]  /*5030*/  LOP3.LUT R27, R27, R0, RZ, 0x3c, !PT ;  /* 0x000000001b1b7212 */ /* 0x000fe400078e3cff */
[----:B------:R-:W-:Y:S01]  /*5040*/  IMAD.U32 R9, RZ, RZ, UR7 ;  /* 0x00000007ff097e24 */ /* 0x000fe2000f8e00ff */
[----:B------:R-:W-:Y:S04]  /*5050*/  @!P5 R2UR UR16, R8 ;  /* 0x000000000810d2ca */ /* 0x000fe800000e0000 */
[----:B------:R-:W-:Y:S11]  /*5060*/  @!P5 R2UR UR17, R9 ;  /* 0x000000000911d2ca */ /* 0x000ff600000e0000 */
[----:B------:R-:W-:Y:S02]  /*5070*/  @!UPT UIADD3 URZ, UPT, UPT, URZ, URZ, URZ ;  /* 0x000000fffffff290 */ /* 0x000fe4000fffe0ff */
[----:B------:R3:W-:Y:S01]  /*5080*/  @!UP1 UTMALDG.3D [UR8], [UR16], desc[UR14] ;  /* 0x00000e08100095b4 */ /* 0x0007e20008011000 */
[----:B------:R3:W-:Y:S01]  /*5090*/  @!P5 SYNCS.ARRIVE.TRANS64.RED.A0TR RZ, [UR6+0x180], R23 ;  /* 0x00018017ffffd9a7 */ /* 0x0007e20008300406 */
[----:B------:R-:W-:Y:S01]  /*50a0*/  UPLOP3.LUT UP1, UPT, UPT, UPT, UPT, 0x80, 0x8 ;  /* 0x000000000008789c */ /* 0x000fe20003f2f070 */
[----:B------:R-:W-:Y:S01]  /*50b0*/  SYNCS.ARRIVE.TRANS64.RED.A1T0 RZ, [UR39], RZ ;  /* 0x000000ffffff79a7 */ /* 0x000fe20008100427 */
[----:B------:R-:W-:Y:S09]  /*50c0*/  @P3 BRA `(.L_x_96) ;  /* 0xfffffff400b43947 */ /* 0x000ff2000383ffff */
[----:B------:R-:W-:Y:S07]  /*50d0*/  MOV R0, UR6 ;  /* 0x0000000600007c02 */ /* 0x000fee0008000f00 */
.L_x_97:
[----:B-1----:R-:W-:-:S04]  /*50e0*/  SHF.L.U32 R2, R29, 0x1f, RZ ;  /* 0x0000001f1d027819 */ /* 0x002fc800000006ff */
[----:B------:R1:W2:Y:S03]  /*50f0*/  SYNCS.PHASECHK.TRANS64.TRYWAIT P0, [R0+URZ+0x188], R2 ;  /* 0x00018802000075a7 */ /* 0x0002a600080011ff */
[----:B--2---:R-:W-:Y:S05]  /*5100*/  @!P0 NANOSLEEP.SYNCS 0x989680 ;  /* 0x009896800000895d */ /* 0x004fea0003900000 */
[----:B------:R-:W2:Y:S02]  /*5110*/  @!P0 SYNCS.PHASECHK.TRANS64 P0, [R0+URZ+0x188], R2 ;  /* 0x00018802000085a7 */ /* 0x000ea400080010ff */
[----:B--23--:R-:W-:Y:S05]  /*5120*/  @P0 EXIT ;  /* 0x000000000000094d */ /* 0x00cfea0003800000 */
[----:B------:R-:W-:Y:S05]  /*5130*/  BRA `(.L_x_97) ;  /* 0xfffffffc00e87947 */ /* 0x000fea000383ffff */
.L_x_88:
[----:B------:R-:W-:-:S06]  /*5140*/  UISETP.GE.AND UP1, UPT, UR8, 0x4, UPT ;  /* 0x000000040800788c */ /* 0x000fcc000bf26270 */
[----:B------:R-:W-:-:S13]  /*5150*/  PLOP3.LUT P0, PT, PT, PT, UP1, 0x80, 0x8 ;  /* 0x000000000008781c */ /* 0x000fda0003f0f018 */
[----:B------:R-:W-:Y:S05]  /*5160*/  @!P0 EXIT ;  /* 0x000000000000894d */ /* 0x000fea0003800000 */
[----:B------:R-:W-:Y:S01]  /*5170*/  BAR.SYNC.DEFER_BLOCKING 0x6, 0xa0 ;  /* 0x0182800000007b1d */ /* 0x000fe20000010000 */
[----:B------:R-:W-:Y:S01]  /*5180*/  IMAD.U32 R31, R66, 0x10000, RZ ;  /* 0x00010000421f7824 */ /* 0x000fe200078e00ff */
[----:B------:R-:W-:Y:S01]  /*5190*/  LOP3.LUT R65, R2, 0x60, R66, 0xf8, !PT ;  /* 0x0000006002417812 */ /* 0x000fe200078ef842 */
[----:B------:R-:W-:Y:S01]  /*51a0*/  IMAD.MOV.U32 R64, RZ, RZ, RZ ;  /* 0x000000ffff407224 */ /* 0x000fe200078e00ff */
[----:B------:R-:W-:Y:S01]  /*51b0*/  LOP3.LUT R66, R66, 0x60, RZ, 0xc0, !PT ;  /* 0x0000006042427812 */ /* 0x000fe200078ec0ff */
[----:B------:R-:W-:Y:S01]  /*51c0*/  IMAD.MOV.U32 R68, RZ, RZ, RZ ;  /* 0x000000ffff447224 */ /* 0x000fe200078e00ff */
[----:B------:R-:W-:Y:S02]  /*51d0*/  UMOV UR46, 0x400 ;  /* 0x00000400002e7882 */ /* 0x000fe40000000000 */
[----:B------:R-:W1:Y:S01]  /*51e0*/  LDC R59, c[0x0][0x370] ;  /* 0x0000dc00ff3b7b82 */ /* 0x000e620000000800 */
[----:B------:R-:W-:Y:S01]  /*51f0*/  ULEA UR46, UR39, UR46, 0x18 ;  /* 0x0000002e272e7291 */ /* 0x000fe2000f8ec0ff */
[----:B------:R-:W-:-:S02]  /*5200*/  LOP3.LUT R31, R31, 0x600000, RZ, 0xc0, !PT ;  /* 0x006000001f1f7812 */ /* 0x000fc400078ec0ff */
[----:B------:R-:W-:Y:S01]  /*5210*/  CS2R R62, SRZ ;  /* 0x00000000003e7805 */ /* 0x000fe2000001ff00 */
[----:B------:R-:W2:Y:S02]  /*5220*/  LDCU.64 UR48, c[0x0][0x348] ;  /* 0x00006900ff3077ac */ /* 0x000ea40008000a00 */
[----:B------:R-:W-:Y:S01]  /*5230*/  LEA R65, R65, UR46, 0x4 ;  /* 0x0000002e41417c11 */ /* 0x000fe2000f8e20ff */
[----:B------:R-:W4:Y:S01]  /*5240*/  LDC R28, c[0x0][0xb0c] ;  /* 0x0002c300ff1c7b82 */ /* 0x000f220000000800 */
[----:B------:R-:W1:Y:S01]  /*5250*/  LDCU.64 UR40, c[0x0][0x888] ;  /* 0x00011100ff2877ac */ /* 0x000e620008000a00 */
[----:B------:R-:W1:Y:S06]  /*5260*/  LDCU.64 UR42, c[0x0][0x890] ;  /* 0x00011200ff2a77ac */ /* 0x000e6c0008000a00 */
[----:B------:R-:W1:Y:S01]  /*5270*/  LDC R57, c[0x0][0xb20] ;  /* 0x0002c800ff397b82 */ /* 0x000e620000000800 */
[----:B------:R-:W3:Y:S01]  /*5280*/  LDS R0, [UR46+0x250] ;  /* 0x0002502eff007984 */ /* 0x000ee20008000800 */
[----:B------:R-:W-:-:S06]  /*5290*/  UMOV UR37, URZ ;  /* 0x000000ff00257c82 */ /* 0x000fcc0008000000 */
[----:B------:R-:W1:Y:S08]  /*52a0*/  LDC R27, c[0x0][0xb30] ;  /* 0x0002cc00ff1b7b82 */ /* 0x000e700000000800 */
[----:B------:R-:W1:Y:S08]  /*52b0*/  LDC.64 R50, c[0x0][0xb10] ;  /* 0x0002c400ff327b82 */ /* 0x000e700000000a00 */
[----:B------:R-:W1:Y:S08]  /*52c0*/  LDC.64 R24, c[0x0][0xb18] ;  /* 0x0002c600ff187b82 */ /* 0x000e700000000a00 */
[----:B------:R-:W1:Y:S08]  /*52d0*/  LDC.64 R22, c[0x0][0xb28] ;  /* 0x0002ca00ff167b82 */ /* 0x000e700000000a00 */
[----:B------:R-:W1:Y:S01]  /*52e0*/  LDC.64 R48, c[0x0][0x8b0] ;  /* 0x00022c00ff307b82 */ /* 0x000e620000000a00 */
[----:B---3--:R-:W-:-:S07]  /*52f0*/  IMAD.IADD R31, R0, 0x1, R31 ;  /* 0x00000001001f7824 */ /* 0x008fce00078e021f */
[----:B------:R-:W3:Y:S08]  /*5300*/  LDC.64 R46, c[0x0][0x8a8] ;  /* 0x00022a00ff2e7b82 */ /* 0x000ef00000000a00 */
[----:B--2-4-:R-:W1:Y:S02]  /*5310*/  LDC R58, c[0x0][0x374] ;  /* 0x0000dd00ff3a7b82 */ /* 0x014e640000000800 */
.L_x_110:
[C---:B------:R-:W-:Y:S02]  /*5320*/  LEA R0, R68.reuse, UR46, 0x3 ;  /* 0x0000002e44007c11 */ /* 0x040fe4000f8e18ff */
[----:B------:R-:W-:Y:S02]  /*5330*/  SHF.L.U32 R2, R63, 0x1f, RZ ;  /* 0x0000001f3f027819 */ /* 0x000fe400000006ff */
[----:B------:R-:W-:Y:S02]  /*5340*/  LEA R8, R68, UR46, 0x4 ;  /* 0x0000002e44087c11 */ /* 0x000fe4000f8e20ff */
[----:B------:R-:W2:Y:S02]  /*5350*/  SYNCS.PHASECHK.TRANS64.TRYWAIT P0, [R0+URZ+0x1a0], R2 ;  /* 0x0001a002000075a7 */ /* 0x000ea400080011ff */
[----:B-123--:R-:W-:Y:S05]  /*5360*/  @!P0 BRA `(.L_x_98) ;  /* 0x0000002000708947 */ /* 0x00efea0003800000 */
.L_x_182:
[----:B------:R-:W-:Y:S01]  /*5370*/  ISETP.GE.AND P0, PT, R26, 0x1, PT ;  /* 0x000000011a00780c */ /* 0x000fe20003f06270 */
[----:B------:R-:W4:Y:S01]  /*5380*/  LDS.128 R8, [R8+0x230] ;  /* 0x0002300008087984 */ /* 0x000f220000000c00 */
[----:B-1----:R-:W-:Y:S01]  /*5390*/  ISETP.NE.U32.AND P2, PT, R48, RZ, PT ;  /* 0x000000ff3000720c */ /* 0x002fe20003f45070 */
[----:B--2---:R-:W-:Y:S01]  /*53a0*/  VIADD R0, R0, 0x1b0 ;  /* 0x000001b000007836 */ /* 0x004fe20000000000 */
[----:B------:R-:W-:Y:S01]  /*53b0*/  @!PT LDS RZ, [RZ] ;  /* 0x00000000fffff984 */ /* 0x000fe20000000800 */
[----:B------:R-:W-:Y:S01]  /*53c0*/  @!PT LDS RZ, [RZ] ;  /* 0x00000000fffff984 */ /* 0x000fe20000000800 */
[----:B------:R-:W-:Y:S01]  /*53d0*/  @!PT LDS RZ, [RZ] ;  /* 0x00000000fffff984 */ /* 0x000fe20000000800 */
[----:B------:R-:W-:Y:S01]  /*53e0*/  @!PT LDS RZ, [RZ] ;  /* 0x00000000fffff984 */ /* 0x000fe20000000800 */
[----:B------:R1:W-:Y:S06]  /*53f0*/  MEMBAR.ALL.CTA ;  /* 0x0000000000007992 */ /* 0x0003ec0000008000 */
[----:B-1----:R-:W1:Y:S01]  /*5400*/  FENCE.VIEW.ASYNC.S ;  /* 0x00000000000073c6 */ /* 0x002e620000000000 */
[----:B------:R-:W-:Y:S04]  /*5410*/  PRMT R0, RZ, 0x654, R0 ;  /* 0x00000654ff007816 */ /* 0x000fe80000000000 */
[----:B-1----:R1:W-:Y:S01]  /*5420*/  SYNCS.ARRIVE.TRANS64.RED.A1T0 RZ, [R0+URZ], RZ ;  /* 0x000000ff00ff79a7 */ /* 0x0023e200081004ff */
[----:B----4-:R-:W-:Y:S04]  /*5430*/  LOP3.LUT P6, RZ, R10, 0x1, RZ, 0xc0, !PT ;  /* 0x000000010aff7812 */ /* 0x010fe800078cc0ff */
[----:B------:R-:W-:Y:S09]  /*5440*/  P2R R67, PR, RZ, 0x40 ;  /* 0x00000040ff437803 */ /* 0x000ff20000000000 */
[----:B------:R-:W-:Y:S02]  /*5450*/  @P6 MOV R30, R8 ;  /* 0x00000008001e6202 */ /* 0x000fe40000000f00 */
[----:B------:R-:W-:Y:S01]  /*5460*/  @P6 LOP3.LUT R29, R9, 0xffff, RZ, 0xc0, !PT ;  /* 0x0000ffff091d6812 */ /* 0x000fe200078ec0ff */
[----:B-1----:R-:W-:Y:S06]  /*5470*/  @!P0 BRA `(.L_x_99) ;  /* 0x0000000000a48947 */ /* 0x002fec0003800000 */
[----:B------:R-:W-:Y:S01]  /*5480*/  IMAD.HI.U32 R0, R58, R25, RZ ;  /* 0x000000193a007227 */ /* 0x000fe200078e00ff */
[----:B------:R-:W-:Y:S02]  /*5490*/  ISETP.NE.AND P0, PT, R24, 0x1, PT ;  /* 0x000000011800780c */ /* 0x000fe40003f05270 */
[----:B------:R-:W-:Y:S01]  /*54a0*/  ISETP.NE.AND P1, PT, R26, 0x1, PT ;  /* 0x000000011a00780c */ /* 0x000fe20003f25270 */
[----:B------:R-:W-:Y:S01]  /*54b0*/  IMAD.HI.U32 R4, R59, R50, RZ ;  /* 0x000000323b047227 */ /* 0x000fe200078e00ff */
[----:B------:R-:W-:Y:S02]  /*54c0*/  SHF.R.U32.HI R0, RZ, R57, R0 ;  /* 0x00000039ff007219 */ /* 0x000fe40000011600 */
[----:B------:R-:W-:Y:S01]  /*54d0*/  ISETP.NE.AND P3, PT, R28, 0x1, PT ;  /* 0x000000011c00780c */ /* 0x000fe20003f65270 */
[----:B------:R-:W-:Y:S01]  /*54e0*/  IMAD.HI.U32 R6, R29, R25, RZ ;  /* 0x000000191d067227 */ /* 0x000fe200078e00ff */
[-C--:B------:R-:W-:Y:S02]  /*54f0*/  SHF.R.U32.HI R4, RZ, R51.reuse, R4 ;  /* 0x00000033ff047219 */ /* 0x080fe40000011604 */
[----:B------:R-:W-:Y:S01]  /*5500*/  SEL R0, R58, R0, !P0 ;  /* 0x000000003a007207 */ /* 0x000fe20004000000 */
[----:B------:R-:W-:Y:S01]  /*5510*/  IMAD.HI.U32 R5, R30, R50, RZ ;  /* 0x000000321e057227 */ /* 0x000fe200078e00ff */
[----:B------:R-:W-:Y:S03]  /*5520*/  SEL R4, R59, R4, !P3 ;  /* 0x000000043b047207 */ /* 0x000fe60005800000 */
[-C--:B------:R-:W-:Y:S01]  /*5530*/  IMAD.HI.U32 R3, R0, R22.reuse, RZ ;  /* 0x0000001600037227 */ /* 0x080fe200078e00ff */
[----:B------:R-:W-:Y:S03]  /*5540*/  SHF.R.U32.HI R5, RZ, R51, R5 ;  /* 0x00000033ff057219 */ /* 0x000fe60000011605 */
[----:B------:R-:W-:Y:S01]  /*5550*/  IMAD.HI.U32 R2, R4, R22, RZ ;  /* 0x0000001604027227 */ /* 0x000fe200078e00ff */
[----:B------:R-:W-:Y:S02]  /*5560*/  @P1 SHF.R.U32.HI R0, RZ, R23, R3 ;  /* 0x00000017ff001219 */ /* 0x000fe40000011603 */
[----:B------:R-:W-:Y:S02]  /*5570*/  SHF.R.U32.HI R3, RZ, R57, R6 ;  /* 0x00000039ff037219 */ /* 0x000fe40000011606 */
[----:B------:R-:W-:Y:S01]  /*5580*/  @P1 SHF.R.U32.HI R4, RZ, R23, R2 ;  /* 0x00000017ff041219 */ /* 0x000fe20000011602 */
[----:B------:R-:W-:Y:S01]  /*5590*/  IMAD R0, R26, R0, RZ ;  /* 0x000000001a007224 */ /* 0x000fe200078e02ff */
[----:B------:R-:W-:Y:S02]  /*55a0*/  SEL R3, R29, R3, !P0 ;  /* 0x000000031d037207 */ /* 0x000fe40004000000 */
[----:B------:R-:W-:Y:S01]  /*55b0*/  SEL R2, R30, R5, !P3 ;  /* 0x000000051e027207 */ /* 0x000fe20005800000 */
[----:B------:R-:W-:Y:S01]  /*55c0*/  IMAD R5, R26, R4, RZ ;  /* 0x000000041a057224 */ /* 0x000fe200078e02ff */
[C---:B------:R-:W-:Y:S01]  /*55d0*/  ISETP.GE.AND P0, PT, R3.reuse, R0, PT ;  /* 0x000000000300720c */ /* 0x040fe20003f06270 */
[C---:B------:R-:W-:Y:S03]  /*55e0*/  IMAD.HI.U32 R0, R3.reuse, R22, RZ ;  /* 0x0000001603007227 */ /* 0x040fe600078e00ff */
[C---:B------:R-:W-:Y:S02]  /*55f0*/  ISETP.GE.OR P0, PT, R2.reuse, R5, P0 ;  /* 0x000000050200720c */ /* 0x040fe40000706670 */
[----:B------:R-:W-:Y:S04]  /*5600*/  SHF.R.U32.HI R0, RZ, R23, R0 ;  /* 0x00000017ff007219 */ /* 0x000fe80000011600 */
[C---:B------:R-:W-:Y:S05]  /*5610*/  SEL R6, R3.reuse, R0, !P1 ;  /* 0x0000000003067207 */ /* 0x040fea0004800000 */
        /* <DEDUP_REMOVED lines=15> */
.L_x_99:
[----:B------:R-:W-:Y:S01]  /*5710*/  UISETP.NE.U32.AND UP3, UPT, UR42, URZ, UPT ;  /* 0x000000ff2a00728c */ /* 0x000fe2000bf65070 */
[----:B------:R-:W-:Y:S03]  /*5720*/  ISETP.NE.AND.EX P2, PT, R49, RZ, PT, P2 ;  /* 0x000000ff3100720c */ /* 0x000fe60003f45320 */
[----:B------:R-:W-:Y:S09]  /*5730*/  UISETP.NE.AND.EX UP3, UPT, UR43, URZ, UPT, UP3 ;  /* 0x000000ff2b00728c */ /* 0x000ff2000bf65330 */
[----:B------:R-:W-:Y:S05]  /*5740*/  BRA.U !UP3, `(.L_x_100) ;  /* 0x000000010b387547 */ /* 0x000fea000b800000 */
[----:B------:R-:W-:Y:S01]  /*5750*/  UISETP.NE.U32.AND UP0, UPT, UR40, URZ, UPT ;  /* 0x000000ff2800728c */ /* 0x000fe2000bf05070 */
[----:B------:R-:W-:Y:S03]  /*5760*/  HFMA2 R56, -RZ, RZ, 0, 5.9604644775390625e-08 ;  /* 0x00000001ff387431 */ /* 0x000fe600000001ff */
[----:B------:R-:W-:Y:S06]  /*5770*/  UISETP.NE.AND.EX UP0, UPT, UR41, URZ, UPT, UP0 ;  /* 0x000000ff2900728c */ /* 0x000fec000bf05300 */
[----:B------:R-:W-:Y:S05]  /*5780*/  PLOP3.LUT P0, PT, PT, PT, UP0, 0x80, 0x8 ;  /* 0x000000000008781c */ /* 0x000fea0003f0f008 */
[----:B------:R-:W1:Y:S01]  /*5790*/  @UP0 LDCU.64 UR6, c[0x0][0x888] ;  /* 0x00011100ff0607ac */ /* 0x000e620008000a00 */
[----:B------:R-:W-:Y:S04]  /*57a0*/  @UP0 UIMAD UR4, UR36, UR42, URZ ;  /* 0x0000002a240402a4 */ /* 0x000fe8000f8e02ff */
[----:B-1----:R-:W-:Y:S06]  /*57b0*/  @UP0 UIMAD.WIDE UR6, UR4, 0x4, UR6 ;  /* 0x00000004040608a5 */ /* 0x002fec000f8e0206 */
[----:B------:R-:W-:Y:S02]  /*57c0*/  IMAD.U32 R2, RZ, RZ, UR6 ;  /* 0x00000006ff027e24 */ /* 0x000fe4000f8e00ff */
[----:B------:R-:W-:Y:S05]  /*57d0*/  IMAD.U32 R3, RZ, RZ, UR7 ;  /* 0x00000007ff037e24 */ /* 0x000fea000f8e00ff */
[----:B------:R-:W2:Y:S02]  /*57e0*/  @P0 LDG.E R0, desc[UR44][R2.64] ;  /* 0x0000002c02000981 */ /* 0x000ea4000c1e1900 */
[----:B--2---:R-:W-:Y:S01]  /*57f0*/  @P0 R2UR UR38, R0 ;  /* 0x00000000002602ca */ /* 0x004fe200000e0000 */
[----:B------:R-:W-:Y:S05]  /*5800*/  IMAD.MOV.U32 R0, RZ, RZ, 0x1 ;  /* 0x00000001ff007424 */ /* 0x000fea00078e00ff */
[----:B------:R-:W-:Y:S08]  /*5810*/  @!P0 PRMT R56, R0, 0x7610, R56 ;  /* 0x0000761000388816 */ /* 0x000ff00000000038 */
[----:B------:R-:W1:Y:S02]  /*5820*/  @!UP0 LDCU UR38, c[0x0][0x880] ;  /* 0x00011000ff2687ac */ /* 0x000e640008000800 */
.L_x_100:
[----:B------:R-:W-:Y:S05]  /*5830*/  @!P2 BRA `(.L_x_101) ;  /* 0x000000000020a947 */ /* 0x000fea0003800000 */
[----:B---3--:R-:W-:Y:S04]  /*5840*/  ISETP.NE.U32.AND P0, PT, R46, RZ, PT ;  /* 0x000000ff2e00720c */ /* 0x008fe80003f05070 */
[----:B------:R-:W-:Y:S11]  /*5850*/  ISETP.NE.AND.EX P0, PT, R47, RZ, PT, P0 ;  /* 0x000000ff2f00720c */ /* 0x000ff60003f05300 */
[----:B------:R-:W-:Y:S02]  /*5860*/  @!UPT UIADD3 URZ, UPT, UPT, URZ, URZ, URZ ;  /* 0x000000fffffff290 */ /* 0x000fe4000fffe0ff */
[----:B------:R-:W2:Y:S01]  /*5870*/  @P0 LDC.64 R2, c[0x0][0x8a8] ;  /* 0x00022a00ff020b82 */ /* 0x000ea20000000a00 */
[----:B------:R-:W-:Y:S04]  /*5880*/  @P0 IMAD R0, R48, UR36, RZ ;  /* 0x0000002430000c24 */ /* 0x000fe8000f8e02ff */
[----:B--2---:R-:W-:Y:S05]  /*5890*/  @P0 IMAD.WIDE R2, R0, 0x4, R2 ;  /* 0x0000000400020825 */ /* 0x004fea00078e0202 */
[----:B-----5:R2:W5:Y:S02]  /*58a0*/  @P0 LDG.E R32, desc[UR44][R2.64] ;  /* 0x0000002c02200981 */ /* 0x020564000c1e1900 */
[----:B--2---:R-:W4:Y:S02]  /*58b0*/  @!P0 LDC R32, c[0x0][0x8a0] ;  /* 0x00022800ff208b82 */ /* 0x004f240000000800 */
.L_x_101:
[----:B------:R-:W2:Y:S01]  /*58c0*/  LDC.64 R6, c[0x0][0xb10] ;  /* 0x0002c400ff067b82 */ /* 0x000ea20000000a00 */
[----:B------:R-:W-:Y:S01]  /*58d0*/  UISETP.NE.AND UP4, UPT, UR47, URZ, UPT ;  /* 0x000000ff2f00728c */ /* 0x000fe2000bf85270 */
[----:B------:R-:W-:Y:S01]  /*58e0*/  SHF.L.U32 R12, R64, 0x1f, RZ ;  /* 0x0000001f400c7819 */ /* 0x000fe200000006ff */
[----:B------:R-:W-:Y:S01]  /*58f0*/  UPLOP3.LUT UP0, UPT, UPT, UPT, UPT, 0x40, 0x4 ;  /* 0x000000000004789c */ /* 0x000fe20003f0e870 */
[----:B------:R-:W-:Y:S01]  /*5900*/  @P6 SHF.R.U32.HI R61, RZ, 0x10, R9 ;  /* 0x00000010ff3d6819 */ /* 0x000fe20000011609 */
[----:B------:R-:W-:Y:S03]  /*5910*/  ULEA UR50, UR37, UR46, 0x3 ;  /* 0x0000002e25327291 */ /* 0x000fe6000f8e18ff */
[----:B------:R-:W3:Y:S01]  /*5920*/  LDC.64 R4, c[0x0][0xb18] ;  /* 0x0002c600ff047b82 */ /* 0x000ee20000000a00 */
[----:B------:R-:W-:Y:S01]  /*5930*/  PLOP3.LUT P1, PT, PT, PT, UP4, 0x80, 0x8 ;  /* 0x000000000008781c */ /* 0x000fe20003f2f048 */
[----:B------:R-:W-:Y:S01]  /*5940*/  VIADD R68, R68, 0x1 ;  /* 0x0000000144447836 */ /* 0x000fe20000000000 */
[----:B------:R-:W-:Y:S02]  /*5950*/  CS2R R38, SRZ ;  /* 0x0000000000267805 */ /* 0x000fe4000001ff00 */
[----:B------:R-:W-:Y:S01]  /*5960*/  CS2R R36, SRZ ;  /* 0x0000000000247805 */ /* 0x000fe2000001ff00 */
[----:B------:R-:W1:Y:S01]  /*5970*/  @UP4 LDCU.64 UR4, c[0x0][0x888] ;  /* 0x00011100ff0447ac */ /* 0x000e620008000a00 */
[----:B------:R-:W-:Y:S07]  /*5980*/  @UP4 UPLOP3.LUT UP0, UPT, UPT, UPT, UP3, 0x80, 0x8 ;  /* 0x000000000008489c */ /* 0x000fee0003f0f030 */
[----:B------:R-:W-:Y:S01]  /*5990*/  @P1 LOP3.LUT P0, RZ, R56, 0xff, RZ, 0xc0, !PT ;  /* 0x000000ff38ff1812 */ /* 0x000fe2000780c0ff */
[----:B-1----:R-:W-:Y:S02]  /*59a0*/  @UP4 UISETP.NE.AND UP1, UPT, UR38, URZ, UPT ;  /* 0x000000ff2600428c */ /* 0x002fe4000bf25270 */
[----:B------:R-:W-:Y:S02]  /*59b0*/  @UP4 UISETP.NE.U32.AND UP2, UPT, UR4, URZ, UPT ;  /* 0x000000ff0400428c */ /* 0x000fe4000bf45070 */
[----:B------:R-:W-:Y:S02]  /*59c0*/  @UP4 USEL UR4, URZ, 0xffffffff, UP1 ;  /* 0xffffffffff044887 */ /* 0x000fe40008800000 */
[----:B------:R-:W-:Y:S06]  /*59d0*/  @UP4 UISETP.NE.AND.EX UP2, UPT, UR5, URZ, UPT, UP2 ;  /* 0x000000ff0500428c */ /* 0x000fec000bf45320 */
[----:B------:R-:W-:Y:S01]  /*59e0*/  @P1 VOTEU.ANY UP1, P0 ;  /* 0x0000000000ff1886 */ /* 0x000fe20000020100 */
[----:B------:R-:W-:Y:S01]  /*59f0*/  ISETP.NE.AND P0, PT, R27, 0x1, PT ;  /* 0x000000011b00780c */ /* 0x000fe20003f05270 */
[----:B------:R-:W-:Y:S04]  /*5a00*/  @UP4 USEL UR5, URZ, 0xffffffff, UP2 ;  /* 0xffffffffff054887 */ /* 0x000fe80009000000 */
[----:B------:R-:W-:Y:S04]  /*5a10*/  @UP0 USEL UR4, UR5, UR4, !UP1 ;  /* 0x0000000405040287 */ /* 0x000fe8000c800000 */
[----:B------:R-:W-:Y:S04]  /*5a20*/  @UP4 ULOP3.LUT UR4, UR4, 0x1, URZ, 0xc0, !UPT ;  /* 0x0000000104044892 */ /* 0x000fe8000f8ec0ff */
[----:B------:R-:W1:Y:S01]  /*5a30*/  @!P0 LDC R2, c[0x0][0xb0c] ;  /* 0x0002c300ff028b82 */ /* 0x000e620000000800 */
[----:B------:R-:W-:Y:S01]  /*5a40*/  UISETP.NE.U32.OR UP0, UPT, UR4, 0x1, !UP4 ;  /* 0x000000010400788c */ /* 0x000fe2000e705470 */
[----:B--2---:R-:W-:Y:S01]  /*5a50*/  @!P0 IMAD.HI.U32 R3, R30, R6, RZ ;  /* 0x000000061e038227 */ /* 0x004fe200078e00ff */
[----:B---3--:R-:W-:Y:S03]  /*5a60*/  @!P0 ISETP.NE.AND P1, PT, R4, 0x1, PT ;  /* 0x000000010400880c */ /* 0x008fe60003f25270 */
[C---:B------:R-:W-:Y:S01]  /*5a70*/  @!P0 IMAD.HI.U32 R5, R29.reuse, R5, RZ ;  /* 0x000000051d058227 */ /* 0x040fe200078e00ff */
[----:B------:R-:W-:Y:S02]  /*5a80*/  PLOP3.LUT P3, PT, PT, PT, UP0, 0x80, 0x8 ;  /* 0x000000000008781c */ /* 0x000fe40003f6f008 */
[----:B------:R-:W-:Y:S11]  /*5a90*/  @!P0 SHF.R.U32.HI R3, RZ, R7, R3 ;  /* 0x00000007ff038219 */ /* 0x000ff60000011603 */
[----:B------:R-:W-:Y:S04]  /*5aa0*/  @P3 SHF.L.U32 R0, R62, 0x1f, RZ ;  /* 0x0000001f3e003819 */ /* 0x000fe800000006ff */
[----:B------:R2:W3:Y:S01]  /*5ab0*/  @P3 SYNCS.PHASECHK.TRANS64.TRYWAIT P5, [UR46+0x180], R0 ;  /* 0x00018000ff0035a7 */ /* 0x0004e200080a112e */
[----:B-1----:R-:W-:Y:S04]  /*5ac0*/  @!P0 ISETP.NE.AND P2, PT, R2, 0x1, PT ;  /* 0x000000010200880c */ /* 0x002fe80003f45270 */
[----:B------:R-:W-:Y:S01]  /*5ad0*/  @!P0 SEL R3, R30, R3, !P2 ;  /* 0x000000031e038207 */ /* 0x000fe20005000000 */
[----:B------:R1:W1:Y:S01]  /*5ae0*/  SYNCS.PHASECHK.TRANS64.TRYWAIT P4, [UR50+0x1c0], R12 ;  /* 0x0001c00cff0075a7 */ /* 0x0002620008081132 */
[----:B--2---:R-:W2:Y:S02]  /*5af0*/  @!P0 LDC R0, c[0x0][0xb20] ;  /* 0x0002c800ff008b82 */ /* 0x004ea40000000800 */
[----:B--2---:R-:W-:Y:S04]  /*5b00*/  @!P0 SHF.R.U32.HI R0, RZ, R0, R5 ;  /* 0x00000000ff008219 */ /* 0x004fe80000011605 */
[----:B------:R-:W-:Y:S05]  /*5b10*/  @!P0 SEL R5, R29, R0, !P1 ;  /* 0x000000001d058207 */ /* 0x000fea0004800000 */
[----:B------:R-:W-:Y:S02]  /*5b20*/  @!P0 IMAD.IADD R0, R5, 0x1, -R3 ;  /* 0x0000000105008824 */ /* 0x000fe400078e0a03 */
[----:B------:R-:W-:Y:S02]  /*5b30*/  @!P0 IMAD.IADD R3, R3, 0x1, -R5 ;  /* 0x0000000103038824 */ /* 0x000fe400078e0a05 */
[----:B------:R-:W-:Y:S02]  /*5b40*/  @!P0 IMAD R30, R0, R2, R30 ;  /* 0x00000002001e8224 */ /* 0x000fe400078e021e */
[----:B------:R-:W-:Y:S02]  /*5b50*/  IMAD.U32 R2, RZ, RZ, UR37 ;  /* 0x00000025ff027e24 */ /* 0x000fe4000f8e00ff */
[----:B------:R-:W-:Y:S01]  /*5b60*/  @!P0 IMAD R29, R3, R4, R29 ;  /* 0x00000004031d8224 */ /* 0x000fe200078e021d */
[----:B------:R-:W-:Y:S01]  /*5b70*/  PLOP3.LUT P0, PT, PT, PT, PT, 0x8, 0x80 ;  /* 0x000000000080781c */ /* 0x000fe20003f0e170 */
[----:B------:R-:W-:Y:S01]  /*5b80*/  IMAD R2, R2, 0x10, R31 ;  /* 0x0000001002027824 */ /* 0x000fe200078e021f */
[----:B---3--:R-:W-:Y:S01]  /*5b90*/  @P3 PLOP3.LUT P0, PT, P5, PT, PT, 0x8, 0x80 ;  /* 0x000000000080381c */ /* 0x008fe20002f0e170 */
[----:B------:R-:W-:Y:S01]  /*5ba0*/  @!UPT UIADD3 URZ, UPT, UPT, URZ, URZ, URZ ;  /* 0x000000fffffff290 */ /* 0x000fe2000fffe0ff */
[----:B------:R-:W-:Y:S11]  /*5bb0*/  BRA.U !UP0, `(.L_x_102) ;  /* 0x0000000108787547 */ /* 0x000ff6000b800000 */
[----:B------:R-:W-:Y:S01]  /*5bc0*/  LOP3.LUT P1, RZ, R56, 0xff, RZ, 0xc0, !PT ;  /* 0x000000ff38ff7812 */ /* 0x000fe2000782c0ff */
[----:B------:R-:W-:Y:S01]  /*5bd0*/  @!UPT UIADD3 URZ, UPT, UPT, URZ, URZ, URZ ;  /* 0x000000fffffff290 */ /* 0x000fe2000fffe0ff */
[----:B------:R-:W-:Y:S11]  /*5be0*/  @!P0 BRA `(.L_x_103) ;  /* 0x00000000000c8947 */ /* 0x000ff60003800000 */
[----:B------:R-:W-:Y:S04]  /*5bf0*/  SHF.L.U32 R3, R62, 0x1f, RZ ;  /* 0x0000001f3e037819 */ /* 0x000fe800000006ff */
[----:B------:R-:W2:Y:S02]  /*5c00*/  SYNCS.PHASECHK.TRANS64.TRYWAIT P0, [UR46+0x180], R3 ;  /* 0x00018003ff0075a7 */ /* 0x000ea4000800112e */
[----:B--2---:R-:W-:Y:S05]  /*5c10*/  @!P0 BRA `(.L_x_104) ;  /* 0x0000001800588947 */ /* 0x004fea0003800000 */
.L_x_103:
[----:B------:R-:W-:Y:S01]  /*5c20*/  UISETP.NE.U32.AND UP0, UPT, UR40, URZ, UPT ;  /* 0x000000ff2800728c */ /* 0x000fe2000bf05070 */
[----:B------:R-:W-:Y:S01]  /*5c30*/  CS2R R38, SRZ ;  /* 0x0000000000267805 */ /* 0x000fe2000001ff00 */
[----:B------:R-:W-:Y:S01]  /*5c40*/  UISETP.NE.AND UP1, UPT, UR38, URZ, UPT ;  /* 0x000000ff2600728c */ /* 0x000fe2000bf25270 */
[----:B------:R-:W-:Y:S01]  /*5c50*/  CS2R R36, SRZ ;  /* 0x0000000000247805 */ /* 0x000fe2000001ff00 */
[----:B------:R-:W-:Y:S01]  /*5c60*/  UISETP.NE.AND.EX UP0, UPT, UR41, URZ, UPT, UP0 ;  /* 0x000000ff2900728c */ /* 0x000fe2000bf05300 */
[----:B------:R-:W-:Y:S01]  /*5c70*/  LOP3.LUT R62, R62, 0x1, RZ, 0x3c, !PT ;  /* 0x000000013e3e7812 */ /* 0x000fe200078e3cff */
[----:B------:R-:W-:Y:S02]  /*5c80*/  USEL UR4, URZ, 0xffffffff, UP1 ;  /* 0xffffffffff047887 */ /* 0x000fe40008800000 */
[----:B------:R-:W-:Y:S03]  /*5c90*/  USEL UR5, URZ, 0xffffffff, UP0 ;  /* 0xffffffffff057887 */ /* 0x000fe60008000000 */
[----:B------:R-:W-:Y:S01]  /*5ca0*/  VOTEU.ANY UP0, P1 ;  /* 0x0000000000ff7886 */ /* 0x000fe20000800100 */
[----:B------:R-:W-:Y:S04]  /*5cb0*/  @UP3 USEL UR4, UR5, UR4, !UP0 ;  /* 0x0000000405043287 */ /* 0x000fe8000c000000 */
[----:B------:R-:W-:Y:S04]  /*5cc0*/  ULOP3.LUT UR4, UR4, 0x1, URZ, 0xc0, !UPT ;  /* 0x0000000104047892 */ /* 0x000fe8000f8ec0ff */
[----:B------:R-:W-:Y:S02]  /*5cd0*/  UISETP.NE.U32.AND UP0, UPT, UR4, 0x1, UPT ;  /* 0x000000010400788c */ /* 0x000fe4000bf05070 */
[----:B------:R-:W-:Y:S04]  /*5ce0*/  UIADD3 UR4, UPT, UPT, UR46, 0x188, URZ ;  /* 0x000001882e047890 */ /* 0x000fe8000fffe0ff */
[----:B------:R-:W-:Y:S01]  /*5cf0*/  PLOP3.LUT P0, PT, PT, PT, UP0, 0x80, 0x8 ;  /* 0x000000000008781c */ /* 0x000fe20003f0f008 */
[----:B------:R-:W-:Y:S11]  /*5d00*/  UPRMT UR4, UR39, 0x654, UR4 ;  /* 0x0000065427047896 */ /* 0x000ff60008000004 */
[----:B------:R-:W-:Y:S01]  /*5d10*/  @!UPT UIADD3 URZ, UPT, UPT, URZ, URZ, URZ ;  /* 0x000000fffffff290 */ /* 0x000fe2000fffe0ff */
[----:B------:R3:W1:Y:S01]  /*5d20*/  @P0 LDS.128 R36, [R65+0x280] ;  /* 0x0002800041240984 */ /* 0x0006620000000c00 */
[----:B------:R-:W-:Y:S01]  /*5d30*/  @!PT LDS RZ, [RZ] ;  /* 0x00000000fffff984 */ /* 0x000fe20000000800 */
[----:B------:R-:W-:Y:S01]  /*5d40*/  @!PT LDS RZ, [RZ] ;  /* 0x00000000fffff984 */ /* 0x000fe20000000800 */
[----:B------:R-:W-:Y:S01]  /*5d50*/  @!PT LDS RZ, [RZ] ;  /* 0x00000000fffff984 */ /* 0x000fe20000000800 */
[----:B------:R-:W-:Y:S01]  /*5d60*/  @!PT LDS RZ, [RZ] ;  /* 0x00000000fffff984 */ /* 0x000fe20000000800 */
[----:B------:R2:W-:Y:S07]  /*5d70*/  MEMBAR.ALL.CTA ;  /* 0x0000000000007992 */ /* 0x0005ee0000008000 */
[----:B--2---:R-:W2:Y:S02]  /*5d80*/  FENCE.VIEW.ASYNC.S ;  /* 0x00000000000073c6 */ /* 0x004ea40000000000 */
[----:B--2---:R-:W-:Y:S01]  /*5d90*/  SYNCS.ARRIVE.TRANS64.RED.A1T0 RZ, [UR4], RZ ;  /* 0x000000ffffff79a7 */ /* 0x004fe20008100404 */
.L_x_102:
[----:B------:R-:W-:Y:S04]  /*5da0*/  SHF.R.U32.HI R0, RZ, 0x15, R2 ;  /* 0x00000015ff007819 */ /* 0x000fe80000011602 */
[----:B------:R-:W-:Y:S01]  /*5db0*/  LOP3.LUT P0, RZ, R0, 0x3, R60, 0x48, !PT ;  /* 0x0000000300ff7812 */ /* 0x000fe2000780483c */
[----:B------:R-:W-:Y:S01]  /*5dc0*/  @!UPT UIADD3 URZ, UPT, UPT, URZ, URZ, URZ ;  /* 0x000000fffffff290 */ /* 0x000fe2000fffe0ff */
[----:B-1----:R-:W-:Y:S11]  /*5dd0*/  @P4 BRA `(.L_x_105) ;  /* 0x0000000000084947 */ /* 0x002ff60003800000 */
[----:B------:R-:W1:Y:S02]  /*5de0*/  SYNCS.PHASECHK.TRANS64.TRYWAIT P1, [UR50+0x1c0], R12 ;  /* 0x0001c00cff0075a7 */ /* 0x000e640008021132 */
[----:B-1----:R-:W-:Y:S05]  /*5df0*/  @!P1 BRA `(.L_x_106) ;  /* 0x0000001400f89947 */ /* 0x002fea0003800000 */
.L_x_105:
[----:B------:R-:W-:Y:S05]  /*5e00*/  @!P0 BRA `(.L_x_107) ;  /* 0x0000000000408947 */ /* 0x000fea0003800000 */
[----:B------:R-:W2:Y:S01]  /*5e10*/  LDCU.64 UR8, c[0x4][0x68] ;  /* 0x01000d00ff0877ac */ /* 0x000ea20008000a00 */
[----:B------:R-:W-:Y:S01]  /*5e20*/  MOV R15, 0x0 ;  /* 0x00000000000f7802 */ /* 0x000fe20000000f00 */
[----:B-1----:R-:W-:Y:S02]  /*5e30*/  HFMA2 R12, -RZ, RZ, 0, 5.9604644775390625e-08 ;  /* 0x00000001ff0c7431 */ /* 0x002fe400000001ff */
[----:B------:R-:W-:Y:S02]  /*5e40*/  IMAD.MOV.U32 R8, RZ, RZ, 0x192 ;  /* 0x00000192ff087424 */ /* 0x000fe400078e00ff */
[----:B------:R-:W-:Y:S01]  /*5e50*/  IMAD.MOV.U32 R13, RZ, RZ, RZ ;  /* 0x000000ffff0d7224 */ /* 0x000fe200078e00ff */
[----:B------:R-:W1:Y:S01]  /*5e60*/  LDCU.64 UR6, c[0x4][0x70] ;  /* 0x01000e00ff0677ac */ /* 0x000e620008000a00 */
[----:B------:R-:W3:Y:S01]  /*5e70*/  LDC.64 R14, c[0x4][R15] ;  /* 0x010000000f0e7b82 */ /* 0x000ee20000000a00 */
[----:B------:R-:W4:Y:S01]  /*5e80*/  LDCU.64 UR4, c[0x4][0x8] ;  /* 0x01000100ff0477ac */ /* 0x000f220008000a00 */
[----:B--2---:R-:W-:Y:S01]  /*5e90*/  MOV R5, UR9 ;  /* 0x0000000900057c02 */ /* 0x004fe20008000f00 */
[----:B------:R-:W-:Y:S01]  /*5ea0*/  IMAD.U32 R4, RZ, RZ, UR8 ;  /* 0x00000008ff047e24 */ /* 0x000fe2000f8e00ff */
[----:B-1----:R-:W-:Y:S01]  /*5eb0*/  MOV R7, UR7 ;  /* 0x0000000700077c02 */ /* 0x002fe20008000f00 */
[----:B------:R-:W-:Y:S01]  /*5ec0*/  IMAD.U32 R6, RZ, RZ, UR6 ;  /* 0x00000006ff067e24 */ /* 0x000fe2000f8e00ff */
[----:B----4-:R-:W-:Y:S01]  /*5ed0*/  MOV R11, UR5 ;  /* 0x00000005000b7c02 */ /* 0x010fe20008000f00 */
[----:B------:R-:W-:Y:S02]  /*5ee0*/  IMAD.U32 R10, RZ, RZ, UR4 ;  /* 0x00000004ff0a7e24 */ /* 0x000fe4000f8e00ff */
[----:B------:R-:W-:Y:S07]  /*5ef0*/  LEPC R20, `(.L_x_107) ;  /* 0x000000001014794e */ /* 0x000fee0000000000 */
[----:B---3-5:R-:W-:Y:S05]  /*5f00*/  CALL.ABS.NOINC R14 ;  /* 0x000000000e007343 */ /* 0x028fea0003c00000 */
.L_x_107:
[----:B------:R-:W-:Y:S01]  /*5f10*/  ISETP.NE.AND P0, PT, R66, RZ, PT ;  /* 0x000000ff4200720c */ /* 0x000fe20003f05270 */
[----:B------:R-:W-:Y:S05]  /*5f20*/  WARPSYNC.ALL ;  /* 0x0000000000007948 */ /* 0x000fea0003800000 */
[----:B------:R-:W-:Y:S01]  /*5f30*/  IMAD.U32 R41, R38, 0x10000, RZ ;  /* 0x0001000026297824 */ /* 0x000fe200078e00ff */
[----:B------:R-:W-:Y:S01]  /*5f40*/  R2UR UR4, R2 ;  /* 0x00000000020472ca */ /* 0x000fe200000e0000 */
[----:B------:R-:W-:Y:S01]  /*5f50*/  UIADD3 UR5, UPT, UPT, UR50, 0x1e0, URZ ;  /* 0x000001e032057890 */ /* 0x000fe2000fffe0ff */
[C---:B------:R-:W-:Y:S01]  /*5f60*/  SHF.L.U32 R2, R36.reuse, 0x10, RZ ;  /* 0x0000001024027819 */ /* 0x040fe200000006ff */
[----:B------:R-:W-:Y:S01]  /*5f70*/  IMAD.SHL.U32 R35, R39, 0x100, RZ ;  /* 0x0000010027237824 */ /* 0x000fe200078e00ff */
[C---:B-1----:R-:W-:Y:S01]  /*5f80*/  PRMT R0, R36.reuse, 0x8880, RZ ;  /* 0x0000888024007816 */ /* 0x042fe200000000ff */
[----:B------:R-:W-:Y:S01]  /*5f90*/  UPRMT UR5, UR39, 0x654, UR5 ;  /* 0x0000065427057896 */ /* 0x000fe20008000005 */
[----:B------:R-:W-:Y:S01]  /*5fa0*/  SHF.L.U32 R3, R36, 0x8, RZ ;  /* 0x0000000824037819 */ /* 0x000fe200000006ff */
[----:B------:R-:W-:Y:S01]  /*5fb0*/  UIADD3 UR8, UPT, UPT, UR37, 0x1, URZ ;  /* 0x0000000125087890 */ /* 0x000fe2000fffe0ff */
[----:B------:R-:W-:Y:S01]  /*5fc0*/  SHF.R.S32.HI R2, RZ, 0x18, R2 ;  /* 0x00000018ff027819 */ /* 0x000fe20000011402 */
[----:B------:R-:W-:Y:S01]  /*5fd0*/  BSSY.RECONVERGENT B0, `(.L_x_108) ;  /* 0x0000055000007945 */ /* 0x000fe20003800200 */
[C---:B------:R-:W-:Y:S02]  /*5fe0*/  PRMT R45, R37.reuse, 0x8880, RZ ;  /* 0x00008880252d7816 */ /* 0x040fe400000000ff */
[----:B------:R-:W-:Y:S01]  /*5ff0*/  SHF.R.S32.HI R3, RZ, 0x18, R3 ;  /* 0x00000018ff037819 */ /* 0x000fe20000011403 */
[----:B------:R-:W1:Y:S01]  /*6000*/  LDTM.x16 R4, tmem[UR4] ;  /* 0x00000004000479ee */ /* 0x000e620008240000 */
[----:B------:R-:W-:Y:S01]  /*6010*/  NOP ;  /* 0x0000000000007918 */ /* 0x000fe20000000000 */
[----:B-1----:R-:W-:Y:S01]  /*6020*/  SYNCS.ARRIVE.TRANS64.RED.A1T0 RZ, [UR5], RZ ;  /* 0x000000ffffff79a7 */ /* 0x002fe20008100405 */
[----:B------:R-:W-:Y:S02]  /*6030*/  SHF.R.S32.HI R20, RZ, 0x18, R36 ;  /* 0x00000018ff147819 */ /* 0x000fe40000011424 */
[----:B------:R-:W-:Y:S02]  /*6040*/  SHF.L.U32 R44, R37, 0x10, RZ ;  /* 0x00000010252c7819 */ /* 0x000fe400000006ff */
[C---:B------:R-:W-:Y:S02]  /*6050*/  PRMT R42, R38.reuse, 0x8880, RZ ;  /* 0x00008880262a7816 */ /* 0x040fe400000000ff */
[----:B------:R-:W-:Y:S02]  /*6060*/  SHF.R.S32.HI R21, RZ, 0x18, R37 ;  /* 0x00000018ff157819 */ /* 0x000fe40000011425 */
[----:B------:R-:W-:Y:S02]  /*6070*/  SHF.R.S32.HI R33, RZ, 0x18, R38 ;  /* 0x00000018ff217819 */ /* 0x000fe40000011426 */
[----:B------:R-:W-:Y:S02]  /*6080*/  SHF.L.U32 R36, R39, 0x10, RZ ;  /* 0x0000001027247819 */ /* 0x000fe400000006ff */
[----:B------:R-:W-:Y:S02]  /*6090*/  SHF.R.S32.HI R34, RZ, 0x18, R39 ;  /* 0x00000018ff227819 */ /* 0x000fe40000011427 */
[----:B------:R-:W-:Y:S02]  /*60a0*/  SHF.L.U32 R43, R37, 0x8, RZ ;  /* 0x00000008252b7819 */ /* 0x000fe400000006ff */
[----:B------:R-:W-:Y:S02]  /*60b0*/  PRMT R37, R39, 0x8880, RZ ;  /* 0x0000888027257816 */ /* 0x000fe400000000ff */
[----:B------:R-:W-:Y:S01]  /*60c0*/  SHF.L.U32 R40, R38, 0x8, RZ ;  /* 0x0000000826287819 */ /* 0x000fe200000006ff */
[C---:B----45:R-:W-:Y:S02]  /*60d0*/  IMAD R4, R32.reuse, R4, RZ ;  /* 0x0000000420047224 */ /* 0x070fe400078e02ff */
[C---:B------:R-:W-:Y:S02]  /*60e0*/  IMAD R5, R32.reuse, R5, RZ ;  /* 0x0000000520057224 */ /* 0x040fe400078e02ff */
[----:B------:R-:W-:Y:S02]  /*60f0*/  IMAD R6, R32, R6, RZ ;  /* 0x0000000620067224 */ /* 0x000fe400078e02ff */
[----:B------:R-:W-:Y:S01]  /*6100*/  IMAD R4, R0, UR38, R4 ;  /* 0x0000002600047c24 */ /* 0x000fe2000f8e0204 */
[----:B------:R-:W-:Y:S01]  /*6110*/  MOV R0, R45 ;  /* 0x0000002d00007202 */ /* 0x000fe20000000f00 */
[----:B------:R-:W-:Y:S02]  /*6120*/  IMAD R7, R32, R7, RZ ;  /* 0x0000000720077224 */ /* 0x000fe400078e02ff */
[----:B------:R-:W-:Y:S01]  /*6130*/  IMAD R5, R2, UR38, R5 ;  /* 0x0000002602057c24 */ /* 0x000fe2000f8e0205 */
[----:B------:R-:W-:Y:S01]  /*6140*/  SHF.R.S32.HI R2, RZ, 0x18, R44 ;  /* 0x00000018ff027819 */ /* 0x000fe2000001142c */
[C---:B------:R-:W-:Y:S02]  /*6150*/  IMAD R8, R32.reuse, R8, RZ ;  /* 0x0000000820087224 */ /* 0x040fe400078e02ff */
[----:B------:R-:W-:Y:S01]  /*6160*/  IMAD R6, R3, UR38, R6 ;  /* 0x0000002603067c24 */ /* 0x000fe2000f8e0206 */
[----:B------:R-:W-:Y:S01]  /*6170*/  SHF.R.S32.HI R3, RZ, 0x18, R43 ;  /* 0x00000018ff037819 */ /* 0x000fe2000001142b */
[----:B------:R-:W-:Y:S02]  /*6180*/  IMAD R9, R32, R9, RZ ;  /* 0x0000000920097224 */ /* 0x000fe400078e02ff */
[----:B------:R-:W-:Y:S01]  /*6190*/  IMAD R7, R20, UR38, R7 ;  /* 0x0000002614077c24 */ /* 0x000fe2000f8e0207 */
[----:B------:R-:W-:Y:S01]  /*61a0*/  SHF.R.S32.HI R20, RZ, 0x18, R35 ;  /* 0x00000018ff147819 */ /* 0x000fe20000011423 */
[----:B------:R-:W-:Y:S02]  /*61b0*/  IMAD R10, R32, R10, RZ ;  /* 0x0000000a200a7224 */ /* 0x000fe400078e02ff */
[----:B------:R-:W-:Y:S01]  /*61c0*/  IMAD R8, R0, UR38, R8 ;  /* 0x0000002600087c24 */ /* 0x000fe2000f8e0208 */
[----:B------:R-:W-:Y:S01]  /*61d0*/  I2IP.S8.S32.SAT R6, R7, R6, RZ ;  /* 0x0000000607067239 */ /* 0x000fe200000014ff */
[----:B------:R-:W-:Y:S01]  /*61e0*/  IMAD R11, R32, R11, RZ ;  /* 0x0000000b200b7224 */ /* 0x000fe200078e02ff */
[----:B------:R-:W-:Y:S01]  /*61f0*/  MOV R0, R42 ;  /* 0x0000002a00007202 */ /* 0x000fe20000000f00 */
[----:B------:R-:W-:Y:S01]  /*6200*/  IMAD R9, R2, UR38, R9 ;  /* 0x0000002602097c24 */ /* 0x000fe2000f8e0209 */
[----:B------:R-:W-:Y:S01]  /*6210*/  I2IP.S8.S32.SAT R4, R5, R4, R6 ;  /* 0x0000000405047239 */ /* 0x000fe20000001406 */
[C---:B------:R-:W-:Y:S01]  /*6220*/  IMAD R12, R32.reuse, R12, RZ ;  /* 0x0000000c200c7224 */ /* 0x040fe200078e02ff */
[----:B------:R-:W-:Y:S01]  /*6230*/  SHF.R.S32.HI R2, RZ, 0x18, R41 ;  /* 0x00000018ff027819 */ /* 0x000fe20000011429 */
[----:B------:R-:W-:Y:S01]  /*6240*/  IMAD R10, R3, UR38, R10 ;  /* 0x00000026030a7c24 */ /* 0x000fe2000f8e020a */
[----:B------:R-:W-:Y:S01]  /*6250*/  SHF.R.S32.HI R3, RZ, 0x18, R36 ;  /* 0x00000018ff037819 */ /* 0x000fe20000011424 */
[----:B------:R-:W-:Y:S02]  /*6260*/  IMAD R11, R21, UR38, R11 ;  /* 0x00000026150b7c24 */ /* 0x000fe4000f8e020b */
[----:B------:R-:W-:Y:S02]  /*6270*/  IMAD R13, R32, R13, RZ ;  /* 0x0000000d200d7224 */ /* 0x000fe400078e02ff */
[----:B------:R-:W-:Y:S01]  /*6280*/  IMAD R12, R0, UR38, R12 ;  /* 0x00000026000c7c24 */ /* 0x000fe2000f8e020c */
[----:B------:R-:W-:Y:S01]  /*6290*/  SHF.R.S32.HI R0, RZ, 0x18, R40 ;  /* 0x00000018ff007819 */ /* 0x000fe20000011428 */
[C---:B------:R-:W-:Y:S01]  /*62a0*/  IMAD R14, R32.reuse, R14, RZ ;  /* 0x0000000e200e7224 */ /* 0x040fe200078e02ff */
[----:B------:R-:W-:Y:S01]  /*62b0*/  I2IP.S8.S32.SAT R10, R11, R10, RZ ;  /* 0x0000000a0b0a7239 */ /* 0x000fe200000014ff */
[----:B------:R-:W-:Y:S02]  /*62c0*/  IMAD R15, R32, R15, RZ ;  /* 0x0000000f200f7224 */ /* 0x000fe400078e02ff */
[----:B------:R-:W-:Y:S01]  /*62d0*/  IMAD R13, R2, UR38, R13 ;  /* 0x00000026020d7c24 */ /* 0x000fe2000f8e020d */
[----:B------:R-:W-:Y:S01]  /*62e0*/  MOV R2, R37 ;  /* 0x0000002500027202 */ /* 0x000fe20000000f00 */
[----:B------:R-:W-:Y:S01]  /*62f0*/  IMAD R16, R32, R16, RZ ;  /* 0x0000001020107224 */ /* 0x000fe200078e02ff */
[----:B------:R-:W-:Y:S01]  /*6300*/  I2IP.S8.S32.SAT R5, R9, R8, R10 ;  /* 0x0000000809057239 */ /* 0x000fe2000000140a */
[----:B------:R-:W-:Y:S02]  /*6310*/  IMAD R14, R0, UR38, R14 ;  /* 0x00000026000e7c24 */ /* 0x000fe4000f8e020e */
[----:B------:R-:W-:Y:S02]  /*6320*/  IMAD R17, R32, R17, RZ ;  /* 0x0000001120117224 */ /* 0x000fe400078e02ff */
[----:B------:R-:W-:Y:S02]  /*6330*/  IMAD R15, R33, UR38, R15 ;  /* 0x00000026210f7c24 */ /* 0x000fe4000f8e020f */
[----:B------:R-:W-:Y:S02]  /*6340*/  IMAD R16, R2, UR38, R16 ;  /* 0x0000002602107c24 */ /* 0x000fe4000f8e0210 */
[C---:B------:R-:W-:Y:S01]  /*6350*/  IMAD R18, R32.reuse, R18, RZ ;  /* 0x0000001220127224 */ /* 0x040fe200078e02ff */
[----:B------:R-:W-:Y:S01]  /*6360*/  I2IP.S8.S32.SAT R14, R15, R14, RZ ;  /* 0x0000000e0f0e7239 */ /* 0x000fe200000014ff */
[----:B------:R-:W-:Y:S02]  /*6370*/  IMAD R17, R3, UR38, R17 ;  /* 0x0000002603117c24 */ /* 0x000fe4000f8e0211 */
[----:B------:R-:W-:Y:S01]  /*6380*/  IMAD R19, R32, R19, RZ ;  /* 0x0000001320137224 */ /* 0x000fe200078e02ff */
[----:B------:R-:W-:Y:S01]  /*6390*/  I2IP.S8.S32.SAT R6, R13, R12, R14 ;  /* 0x0000000c0d067239 */ /* 0x000fe2000000140e */
[----:B------:R-:W-:Y:S02]  /*63a0*/  IMAD R18, R20, UR38, R18 ;  /* 0x0000002614127c24 */ /* 0x000fe4000f8e0212 */
[----:B------:R-:W-:Y:S05]  /*63b0*/  IMAD R19, R34, UR38, R19 ;  /* 0x0000002622137c24 */ /* 0x000fea000f8e0213 */
[----:B------:R-:W-:Y:S04]  /*63c0*/  I2IP.S8.S32.SAT R7, R19, R18, RZ ;  /* 0x0000001213077239 */ /* 0x000fe800000014ff */
[----:B------:R-:W-:Y:S05]  /*63d0*/  I2IP.S8.S32.SAT R7, R17, R16, R7 ;  /* 0x0000001011077239 */ /* 0x000fea0000001407 */
[----:B------:R1:W-:Y:S01]  /*63e0*/  STS.128 [R65+0xa80], R4 ;  /* 0x000a800441007388 */ /* 0x0003e20000000c00 */
[----:B------:R-:W-:Y:S01]  /*63f0*/  @!PT LDS RZ, [RZ] ;  /* 0x00000000fffff984 */ /* 0x000fe20000000800 */
[----:B------:R-:W-:Y:S01]  /*6400*/  @!PT LDS RZ, [RZ] ;  /* 0x00000000fffff984 */ /* 0x000fe20000000800 */
[----:B------:R-:W-:Y:S01]  /*6410*/  @!PT LDS RZ, [RZ] ;  /* 0x00000000fffff984 */ /* 0x000fe20000000800 */
[----:B------:R-:W-:Y:S01]  /*6420*/  @!PT LDS RZ, [RZ] ;  /* 0x00000000fffff984 */ /* 0x000fe20000000800 */
[----:B------:R2:W-:Y:S07]  /*6430*/  MEMBAR.ALL.CTA ;  /* 0x0000000000007992 */ /* 0x0005ee0000008000 */
[----:B--2---:R-:W2:Y:S02]  /*6440*/  FENCE.VIEW.ASYNC.S ;  /* 0x00000000000073c6 */ /* 0x004ea40000000000 */
[----:B--2---:R-:W-:Y:S06]  /*6450*/  BAR.SYNC.DEFER_BLOCKING 0x1, 0x80 ;  /* 0x0042000000007b1d */ /* 0x004fec0000010000 */
[----:B------:R-:W-:Y:S05]  /*6460*/  @P0 BRA `(.L_x_109) ;  /* 0x00000000002c0947 */ /* 0x000fea0003800000 */
[----:B------:R-:W-:Y:S01]  /*6470*/  R2UR UR10, R54 ;  /* 0x00000000360a72ca */ /* 0x000fe200000e0000 */
[----:B------:R-:W-:Y:S01]  /*6480*/  UIADD3 UR12, UP0, UPT, UR48, 0x680, URZ ;  /* 0x00000680300c7890 */ /* 0x000fe2000ff1e0ff */
[----:B------:R-:W-:Y:S01]  /*6490*/  R2UR UR9, R55 ;  /* 0x00000000370972ca */ /* 0x000fe200000e0000 */
[----:B------:R-:W-:Y:S02]  /*64a0*/  UIADD3 UR4, UPT, UPT, UR46, 0xa80, URZ ;  /* 0x00000a802e047890 */ /* 0x000fe4000fffe0ff */
[----:B------:R-:W-:Y:S01]  /*64b0*/  UIADD3.X UR13, UPT, UPT, URZ, UR49, URZ, UP0, !UPT ;  /* 0x00000031ff0d7290 */ /* 0x000fe200087fe4ff */
[----:B------:R-:W-:Y:S07]  /*64c0*/  UMOV UR7, UR36 ;  /* 0x0000002400077c82 */ /* 0x000fee0008000000 */
[----:B------:R-:W-:Y:S02]  /*64d0*/  USHF.L.U32 UR5, UR10, 0x4, URZ ;  /* 0x000000040a057899 */ /* 0x000fe400080006ff */
[----:B------:R-:W-:Y:S09]  /*64e0*/  USHF.L.U32 UR6, UR9, 0x7, URZ ;  /* 0x0000000709067899 */ /* 0x000ff200080006ff */
[----:B------:R2:W-:Y:S01]  /*64f0*/  UTMASTG.3D [UR4], [UR12] ;  /* 0x000000040c0073b5 */ /* 0x0005e20008010000 */
[----:B------:R0:W-:Y:S01]  /*6500*/  UTMACMDFLUSH ;  /* 0x00000000000079b7 */ /* 0x0001e20000000000 */
[----:B--2---:R-:W-:Y:S04]  /*6510*/  DEPBAR.LE SB0, 0x0 ;  /* 0x000080000000791a */ /* 0x004fe80000000000 */
.L_x_109:
[----:B------:R-:W-:Y:S05]  /*6520*/  BSYNC.RECONVERGENT B0 ;  /* 0x0000000000007941 */ /* 0x000fea0003800200 */
.L_x_108:
[----:B------:R-:W-:Y:S01]  /*6530*/  BAR.SYNC.DEFER_BLOCKING 0x1, 0x80 ;  /* 0x0042000000007b1d */ /* 0x000fe20000010000 */
[----:B------:R-:W-:Y:S01]  /*6540*/  ISETP.NE.AND P1, PT, R67, RZ, PT ;  /* 0x000000ff4300720c */ /* 0x000fe20003f25270 */
[----:B------:R-:W-:Y:S01]  /*6550*/  UISETP.NE.AND UP0, UPT, UR8, 0x4, UPT ;  /* 0x000000040800788c */ /* 0x000fe2000bf05270 */
[C---:B------:R-:W-:Y:S01]  /*6560*/  ISETP.NE.AND P0, PT, R68.reuse, 0x2, PT ;  /* 0x000000024400780c */ /* 0x040fe20003f05270 */
[----:B------:R-:W-:Y:S02]  /*6570*/  IMAD.IADD R54, R29, 0x1, R52 ;  /* 0x000000011d367824 */ /* 0x000fe400078e0234 */
[----:B------:R-:W-:Y:S01]  /*6580*/  USEL UR4, URZ, 0x1, UP0 ;  /* 0x00000001ff047887 */ /* 0x000fe20008000000 */
[----:B------:R-:W-:Y:S01]  /*6590*/  SEL R0, RZ, 0x1, P0 ;  /* 0x00000001ff007807 */ /* 0x000fe20000000000 */
[----:B------:R-:W-:Y:S01]  /*65a0*/  USEL UR37, UR8, URZ, UP0 ;  /* 0x000000ff08257287 */ /* 0x000fe20008000000 */
[----:B------:R-:W-:Y:S01]  /*65b0*/  SEL R68, R68, RZ, P0 ;  /* 0x000000ff44447207 */ /* 0x000fe20000000000 */
[----:B------:R-:W-:Y:S01]  /*65c0*/  IMAD.IADD R55, R30, 0x1, R53 ;  /* 0x000000011e377824 */ /* 0x000fe200078e0235 */
[----:B------:R-:W-:Y:S02]  /*65d0*/  LOP3.LUT R63, R63, R0, RZ, 0x3c, !PT ;  /* 0x000000003f3f7212 */ /* 0x000fe400078e3cff */
[----:B------:R-:W-:Y:S02]  /*65e0*/  LOP3.LUT R64, R64, UR4, RZ, 0x3c, !PT ;  /* 0x0000000440407c12 */ /* 0x000fe4000f8e3cff */
[----:B------:R-:W-:Y:S01]  /*65f0*/  @P1 R2UR UR36, R61 ;  /* 0x000000003d2412ca */ /* 0x000fe200000e0000 */
[----:B------:R-:W-:Y:S03]  /*6600*/  @!UPT UIADD3 URZ, UPT, UPT, URZ, URZ, URZ ;  /* 0x000000fffffff290 */ /* 0x000fe6000fffe0ff */
[----:B------:R-:W-:Y:S11]  /*6610*/  @P1 BRA `(.L_x_110) ;  /* 0xffffffec00401947 */ /* 0x000ff6000383ffff */
[----:B------:R-:W-:Y:S05]  /*6620*/  EXIT ;  /* 0x000000000000794d */ /* 0x000fea0003800000 */
.L_x_20:
[----:B--2---:R2:W1:Y:S02]  /*6630*/  SYNCS.PHASECHK.TRANS64.TRYWAIT P0, [R2+URZ+0x210], R3 ;  /* 0x00021003020075a7 */ /* 0x00446400080011ff */
[----:B-1----:R-:W-:Y:S05]  /*6640*/  @!P0 NANOSLEEP.SYNCS 0x989680 ;  /* 0x009896800000895d */ /* 0x002fea0003900000 */
[----:B------:R-:W1:Y:S02]  /*6650*/  @!P0 SYNCS.PHASECHK.TRANS64 P0, [R2+URZ+0x210], R3 ;  /* 0x00021003020085a7 */ /* 0x000e6400080010ff */
[----:B-1----:R-:W-:Y:S05]  /*6660*/  @!P0 BRA `(.L_x_20) ;  /* 0xfffffffc00f08947 */ /* 0x002fea000383ffff */
[----:B------:R-:W-:Y:S05]  /*6670*/  BRA `(.L_x_111) ;  /* 0xffffffb000647947 */ /* 0x000fea000383ffff */
.L_x_23:
[----:B-1----:R-:W-:-:S07]  /*6680*/  MOV R2, UR33 ;  /* 0x0000002100027c02 */ /* 0x002fce0008000f00 */
.L_x_112:
[----:B-1----:R1:W2:Y:S02]  /*6690*/  SYNCS.PHASECHK.TRANS64.TRYWAIT P0, [R2+URZ+0xc0], R4 ;  /* 0x0000c004020075a7 */ /* 0x0022a400080011ff */
[----:B--2---:R-:W-:Y:S05]  /*66a0*/  @!P0 NANOSLEEP.SYNCS 0x989680 ;  /* 0x009896800000895d */ /* 0x004fea0003900000 */
[----:B------:R-:W2:Y:S02]  /*66b0*/  @!P0 SYNCS.PHASECHK.TRANS64 P0, [R2+URZ+0xc0], R4 ;  /* 0x0000c004020085a7 */ /* 0x000ea400080010ff */
[----:B--2---:R-:W-:Y:S05]  /*66c0*/  @!P0 BRA `(.L_x_112) ;  /* 0xfffffffc00f08947 */ /* 0x004fea000383ffff */
[----:B------:R-:W-:Y:S05]  /*66d0*/  BRA `(.L_x_22) ;  /* 0xffffffb000b47947 */ /* 0x000fea000383ffff */
.L_x_29:
[----:B-1----:R-:W-:-:S07]  /*66e0*/  MOV R2, UR17 ;  /* 0x0000001100027c02 */ /* 0x002fce0008000f00 */
.L_x_113:
[----:B-1----:R1:W2:Y:S02]  /*66f0*/  SYNCS.PHASECHK.TRANS64.TRYWAIT P0, [R2+URZ+0xc0], R4 ;  /* 0x0000c004020075a7 */ /* 0x0022a400080011ff */
[----:B--2---:R-:W-:Y:S05]  /*6700*/  @!P0 NANOSLEEP.SYNCS 0x989680 ;  /* 0x009896800000895d */ /* 0x004fea0003900000 */
[----:B------:R-:W2:Y:S02]  /*6710*/  @!P0 SYNCS.PHASECHK.TRANS64 P0, [R2+URZ+0xc0], R4 ;  /* 0x0000c004020085a7 */ /* 0x000ea400080010ff */
[----:B--2---:R-:W-:Y:S05]  /*6720*/  @!P0 BRA `(.L_x_113) ;  /* 0xfffffffc00f08947 */ /* 0x004fea000383ffff */
[----:B------:R-:W-:Y:S05]  /*6730*/  BRA `(.L_x_28) ;  /* 0xffffffb4005c7947 */ /* 0x000fea000383ffff */
.L_x_33:
[----:B-1----:R1:W2:Y:S02]  /*6740*/  SYNCS.PHASECHK.TRANS64.TRYWAIT P0, [R2+URZ+0x1a0], R3 ;  /* 0x0001a003020075a7 */ /* 0x0022a400080011ff */
[----:B--2---:R-:W-:Y:S05]  /*6750*/  @!P0 NANOSLEEP.SYNCS 0x989680 ;  /* 0x009896800000895d */ /* 0x004fea0003900000 */
[----:B------:R-:W2:Y:S02]  /*6760*/  @!P0 SYNCS.PHASECHK.TRANS64 P0, [R2+URZ+0x1a0], R3 ;  /* 0x0001a003020085a7 */ /* 0x000ea400080010ff */
[----:B--2---:R-:W-:Y:S05]  /*6770*/  @!P0 BRA `(.L_x_33) ;  /* 0xfffffffc00f08947 */ /* 0x004fea000383ffff */
[----:B------:R-:W-:Y:S05]  /*6780*/  BRA `(.L_x_114) ;  /* 0xffffffb400ec7947 */ /* 0x000fea000383ffff */
.L_x_37:
[----:B----4-:R-:W-:-:S07]  /*6790*/  MOV R0, UR5 ;  /* 0x0000000500007c02 */ /* 0x010fce0008000f00 */
.L_x_115:
[----:B-1----:R1:W2:Y:S02]  /*67a0*/  SYNCS.PHASECHK.TRANS64.TRYWAIT P0, [R0+URZ], R2 ;  /* 0x00000002000075a7 */ /* 0x0022a400080011ff */
[----:B--2---:R-:W-:Y:S05]  /*67b0*/  @!P0 NANOSLEEP.SYNCS 0x989680 ;  /* 0x009896800000895d */ /* 0x004fea0003900000 */
[----:B------:R-:W2:Y:S02]  /*67c0*/  @!P0 SYNCS.PHASECHK.TRANS64 P0, [R0+URZ], R2 ;  /* 0x00000002000085a7 */ /* 0x000ea400080010ff */
[----:B--2---:R-:W-:Y:S05]  /*67d0*/  @!P0 BRA `(.L_x_115) ;  /* 0xfffffffc00f08947 */ /* 0x004fea000383ffff */
[----:B------:R-:W-:Y:S05]  /*67e0*/  BRA `(.L_x_116) ;  /* 0xffffffbc005c7947 */ /* 0x000fea000383ffff */
.L_x_38:
[----:B----4-:R-:W-:-:S07]  /*67f0*/  MOV R0, UR5 ;  /* 0x0000000500007c02 */ /* 0x010fce0008000f00 */
.L_x_117:
[----:B-1----:R1:W2:Y:S02]  /*6800*/  SYNCS.PHASECHK.TRANS64.TRYWAIT P0, [R0+URZ], R3 ;  /* 0x00000003000075a7 */ /* 0x0022a400080011ff */
[----:B--2---:R-:W-:Y:S05]  /*6810*/  @!P0 NANOSLEEP.SYNCS 0x989680 ;  /* 0x009896800000895d */ /* 0x004fea0003900000 */
[----:B------:R-:W2:Y:S02]  /*6820*/  @!P0 SYNCS.PHASECHK.TRANS64 P0, [R0+URZ], R3 ;  /* 0x00000003000085a7 */ /* 0x000ea400080010ff */
[----:B--2---:R-:W-:Y:S05]  /*6830*/  @!P0 BRA `(.L_x_117) ;  /* 0xfffffffc00f08947 */ /* 0x004fea000383ffff */
[----:B------:R-:W-:Y:S05]  /*6840*/  BRA `(.L_x_118) ;  /* 0xffffffbc00687947 */ /* 0x000fea000383ffff */
.L_x_39:
[----:B----4-:R-:W-:-:S07]  /*6850*/  MOV R0, UR5 ;  /* 0x0000000500007c02 */ /* 0x010fce0008000f00 */
.L_x_119:
[----:B-1----:R1:W2:Y:S02]  /*6860*/  SYNCS.PHASECHK.TRANS64.TRYWAIT P0, [R0+URZ], R3 ;  /* 0x00000003000075a7 */ /* 0x0022a400080011ff */
[----:B--2---:R-:W-:Y:S05]  /*6870*/  @!P0 NANOSLEEP.SYNCS 0x989680 ;  /* 0x009896800000895d */ /* 0x004fea0003900000 */
[----:B------:R-:W2:Y:S02]  /*6880*/  @!P0 SYNCS.PHASECHK.TRANS64 P0, [R0+URZ], R3 ;  /* 0x00000003000085a7 */ /* 0x000ea400080010ff */
[----:B--2---:R-:W-:Y:S05]  /*6890*/  @!P0 BRA `(.L_x_119) ;  /* 0xfffffffc00f08947 */ /* 0x004fea000383ffff */
[----:B------:R-:W-:Y:S05]  /*68a0*/  BRA `(.L_x_120) ;  /* 0xffffffbc00747947 */ /* 0x000fea000383ffff */
.L_x_40:
[----:B----4-:R-:W-:-:S07]  /*68b0*/  MOV R0, UR5 ;  /* 0x0000000500007c02 */ /* 0x010fce0008000f00 */
.L_x_121:
[----:B-1----:R1:W2:Y:S02]  /*68c0*/  SYNCS.PHASECHK.TRANS64.TRYWAIT P0, [R0+URZ], R3 ;  /* 0x00000003000075a7 */ /* 0x0022a400080011ff */
[----:B--2---:R-:W-:Y:S05]  /*68d0*/  @!P0 NANOSLEEP.SYNCS 0x989680 ;  /* 0x009896800000895d */ /* 0x004fea0003900000 */
[----:B------:R-:W2:Y:S02]  /*68e0*/  @!P0 SYNCS.PHASECHK.TRANS64 P0, [R0+URZ], R3 ;  /* 0x00000003000085a7 */ /* 0x000ea400080010ff */
[----:B--2---:R-:W-:Y:S05]  /*68f0*/  @!P0 BRA `(.L_x_121) ;  /* 0xfffffffc00f08947 */ /* 0x004fea000383ffff */
[----:B------:R-:W-:Y:S05]  /*6900*/  BRA `(.L_x_122) ;  /* 0xffffffbc00807947 */ /* 0x000fea000383ffff */
.L_x_41:
[----:B----4-:R-:W-:-:S07]  /*6910*/  MOV R0, UR5 ;  /* 0x0000000500007c02 */ /* 0x010fce0008000f00 */
.L_x_123:
[----:B-1----:R1:W2:Y:S02]  /*6920*/  SYNCS.PHASECHK.TRANS64.TRYWAIT P0, [R0+URZ], R3 ;  /* 0x00000003000075a7 */ /* 0x0022a400080011ff */
[----:B--2---:R-:W-:Y:S05]  /*6930*/  @!P0 NANOSLEEP.SYNCS 0x989680 ;  /* 0x009896800000895d */ /* 0x004fea0003900000 */
[----:B------:R-:W2:Y:S02]  /*6940*/  @!P0 SYNCS.PHASECHK.TRANS64 P0, [R0+URZ], R3 ;  /* 0x00000003000085a7 */ /* 0x000ea400080010ff */
[----:B--2---:R-:W-:Y:S05]  /*6950*/  @!P0 BRA `(.L_x_123) ;  /* 0xfffffffc00f08947 */ /* 0x004fea000383ffff */
[----:B------:R-:W-:Y:S05]  /*6960*/  BRA `(.L_x_124) ;  /* 0xffffffbc008c7947 */ /* 0x000fea000383ffff */
.L_x_42:
[----:B----4-:R-:W-:-:S07]  /*6970*/  MOV R0, UR5 ;  /* 0x0000000500007c02 */ /* 0x010fce0008000f00 */
.L_x_125:
[----:B-1----:R1:W2:Y:S02]  /*6980*/  SYNCS.PHASECHK.TRANS64.TRYWAIT P0, [R0+URZ], R3 ;  /* 0x00000003000075a7 */ /* 0x0022a400080011ff */
[----:B--2---:R-:W-:Y:S05]  /*6990*/  @!P0 NANOSLEEP.SYNCS 0x989680 ;  /* 0x009896800000895d */ /* 0x004fea0003900000 */
[----:B------:R-:W2:Y:S02]  /*69a0*/  @!P0 SYNCS.PHASECHK.TRANS64 P0, [R0+URZ], R3 ;  /* 0x00000003000085a7 */ /* 0x000ea400080010ff */
[----:B--2---:R-:W-:Y:S05]  /*69b0*/  @!P0 BRA `(.L_x_125) ;  /* 0xfffffffc00f08947 */ /* 0x004fea000383ffff */
[----:B------:R-:W-:Y:S05]  /*69c0*/  BRA `(.L_x_126) ;  /* 0xffffffbc00987947 */ /* 0x000fea000383ffff */
.L_x_43:
[----:B----4-:R-:W-:-:S07]  /*69d0*/  MOV R0, UR5 ;  /* 0x0000000500007c02 */ /* 0x010fce0008000f00 */
.L_x_127:
[----:B-1----:R1:W2:Y:S02]  /*69e0*/  SYNCS.PHASECHK.TRANS64.TRYWAIT P0, [R0+URZ], R3 ;  /* 0x00000003000075a7 */ /* 0x0022a400080011ff */
[----:B--2---:R-:W-:Y:S05]  /*69f0*/  @!P0 NANOSLEEP.SYNCS 0x989680 ;  /* 0x009896800000895d */ /* 0x004fea0003900000 */
[----:B------:R-:W2:Y:S02]  /*6a00*/  @!P0 SYNCS.PHASECHK.TRANS64 P0, [R0+URZ], R3 ;  /* 0x00000003000085a7 */ /* 0x000ea400080010ff */
[----:B--2---:R-:W-:Y:S05]  /*6a10*/  @!P0 BRA `(.L_x_127) ;  /* 0xfffffffc00f08947 */ /* 0x004fea000383ffff */
[----:B------:R-:W-:Y:S05]  /*6a20*/  BRA `(.L_x_128) ;  /* 0xffffffbc00a47947 */ /* 0x000fea000383ffff */
.L_x_44:
[----:B----4-:R-:W-:-:S07]  /*6a30*/  MOV R0, UR5 ;  /* 0x0000000500007c02 */ /* 0x010fce0008000f00 */
.L_x_129:
[----:B-1----:R1:W2:Y:S02]  /*6a40*/  SYNCS.PHASECHK.TRANS64.TRYWAIT P0, [R0+URZ], R3 ;  /* 0x00000003000075a7 */ /* 0x0022a400080011ff */
[----:B--2---:R-:W-:Y:S05]  /*6a50*/  @!P0 NANOSLEEP.SYNCS 0x989680 ;  /* 0x009896800000895d */ /* 0x004fea0003900000 */
[----:B------:R-:W2:Y:S02]  /*6a60*/  @!P0 SYNCS.PHASECHK.TRANS64 P0, [R0+URZ], R3 ;  /* 0x00000003000085a7 */ /* 0x000ea400080010ff */
[----:B--2---:R-:W-:Y:S05]  /*6a70*/  @!P0 BRA `(.L_x_129) ;  /* 0xfffffffc00f08947 */ /* 0x004fea000383ffff */
[----:B------:R-:W-:Y:S05]  /*6a80*/  BRA `(.L_x_130) ;  /* 0xffffffbc00b07947 */ /* 0x000fea000383ffff */
.L_x_45:
[----:B----4-:R-:W-:-:S07]  /*6a90*/  MOV R0, UR5 ;  /* 0x0000000500007c02 */ /* 0x010fce0008000f00 */
.L_x_131:
[----:B-1----:R1:W2:Y:S02]  /*6aa0*/  SYNCS.PHASECHK.TRANS64.TRYWAIT P0, [R0+URZ], R3 ;  /* 0x00000003000075a7 */ /* 0x0022a400080011ff */
[----:B--2---:R-:W-:Y:S05]  /*6ab0*/  @!P0 NANOSLEEP.SYNCS 0x989680 ;  /* 0x009896800000895d */ /* 0x004fea0003900000 */
[----:B------:R-:W2:Y:S02]  /*6ac0*/  @!P0 SYNCS.PHASECHK.TRANS64 P0, [R0+URZ], R3 ;  /* 0x00000003000085a7 */ /* 0x000ea400080010ff */
[----:B--2---:R-:W-:Y:S05]  /*6ad0*/  @!P0 BRA `(.L_x_131) ;  /* 0xfffffffc00f08947 */ /* 0x004fea000383ffff */
[----:B------:R-:W-:Y:S05]  /*6ae0*/  BRA `(.L_x_132) ;  /* 0xffffffbc00bc7947 */ /* 0x000fea000383ffff */
.L_x_46:
[----:B----4-:R-:W-:-:S07]  /*6af0*/  MOV R0, UR5 ;  /* 0x0000000500007c02 */ /* 0x010fce0008000f00 */
.L_x_133:
[----:B-1----:R1:W2:Y:S02]  /*6b00*/  SYNCS.PHASECHK.TRANS64.TRYWAIT P0, [R0+URZ], R3 ;  /* 0x00000003000075a7 */ /* 0x0022a400080011ff */
[----:B--2---:R-:W-:Y:S05]  /*6b10*/  @!P0 NANOSLEEP.SYNCS 0x989680 ;  /* 0x009896800000895d */ /* 0x004fea0003900000 */
[----:B------:R-:W2:Y:S02]  /*6b20*/  @!P0 SYNCS.PHASECHK.TRANS64 P0, [R0+URZ], R3 ;  /* 0x00000003000085a7 */ /* 0x000ea400080010ff */
[----:B--2---:R-:W-:Y:S05]  /*6b30*/  @!P0 BRA `(.L_x_133) ;  /* 0xfffffffc00f08947 */ /* 0x004fea000383ffff */
[----:B------:R-:W-:Y:S05]  /*6b40*/  BRA `(.L_x_134) ;  /* 0xffffffbc00c87947 */ /* 0x000fea000383ffff */
.L_x_47:
[----:B----4-:R-:W-:-:S07]  /*6b50*/  MOV R0, UR5 ;  /* 0x0000000500007c02 */ /* 0x010fce0008000f00 */
.L_x_135:
[----:B-1----:R1:W2:Y:S02]  /*6b60*/  SYNCS.PHASECHK.TRANS64.TRYWAIT P0, [R0+URZ], R3 ;  /* 0x00000003000075a7 */ /* 0x0022a400080011ff */
[----:B--2---:R-:W-:Y:S05]  /*6b70*/  @!P0 NANOSLEEP.SYNCS 0x989680 ;  /* 0x009896800000895d */ /* 0x004fea0003900000 */
[----:B------:R-:W2:Y:S02]  /*6b80*/  @!P0 SYNCS.PHASECHK.TRANS64 P0, [R0+URZ], R3 ;  /* 0x00000003000085a7 */ /* 0x000ea400080010ff */
[----:B--2---:R-:W-:Y:S05]  /*6b90*/  @!P0 BRA `(.L_x_135) ;  /* 0xfffffffc00f08947 */ /* 0x004fea000383ffff */
[----:B------:R-:W-:Y:S05]  /*6ba0*/  BRA `(.L_x_136) ;  /* 0xffffffbc00d47947 */ /* 0x000fea000383ffff */
.L_x_48:
[----:B----4-:R-:W-:-:S07]  /*6bb0*/  MOV R0, UR5 ;  /* 0x0000000500007c02 */ /* 0x010fce0008000f00 */
.L_x_137:
[----:B-1----:R1:W2:Y:S02]  /*6bc0*/  SYNCS.PHASECHK.TRANS64.TRYWAIT P0, [R0+URZ], R3 ;  /* 0x00000003000075a7 */ /* 0x0022a400080011ff */
[----:B--2---:R-:W-:Y:S05]  /*6bd0*/  @!P0 NANOSLEEP.SYNCS 0x989680 ;  /* 0x009896800000895d */ /* 0x004fea0003900000 */
[----:B------:R-:W2:Y:S02]  /*6be0*/  @!P0 SYNCS.PHASECHK.TRANS64 P0, [R0+URZ], R3 ;  /* 0x00000003000085a7 */ /* 0x000ea400080010ff */
[----:B--2---:R-:W-:Y:S05]  /*6bf0*/  @!P0 BRA `(.L_x_137) ;  /* 0xfffffffc00f08947 */ /* 0x004fea000383ffff */
[----:B------:R-:W-:Y:S05]  /*6c00*/  BRA `(.L_x_138) ;  /* 0xffffffbc00e07947 */ /* 0x000fea000383ffff */
.L_x_49:
[----:B----4-:R-:W-:-:S07]  /*6c10*/  MOV R0, UR5 ;  /* 0x0000000500007c02 */ /* 0x010fce0008000f00 */
.L_x_139:
[----:B-1----:R1:W2:Y:S02]  /*6c20*/  SYNCS.PHASECHK.TRANS64.TRYWAIT P0, [R0+URZ], R3 ;  /* 0x00000003000075a7 */ /* 0x0022a400080011ff */
[----:B--2---:R-:W-:Y:S05]  /*6c30*/  @!P0 NANOSLEEP.SYNCS 0x989680 ;  /* 0x009896800000895d */ /* 0x004fea0003900000 */
[----:B------:R-:W2:Y:S02]  /*6c40*/  @!P0 SYNCS.PHASECHK.TRANS64 P0, [R0+URZ], R3 ;  /* 0x00000003000085a7 */ /* 0x000ea400080010ff */
[----:B--2---:R-:W-:Y:S05]  /*6c50*/  @!P0 BRA `(.L_x_139) ;  /* 0xfffffffc00f08947 */ /* 0x004fea000383ffff */
[----:B------:R-:W-:Y:S05]  /*6c60*/  BRA `(.L_x_140) ;  /* 0xffffffbc00ec7947 */ /* 0x000fea000383ffff */
.L_x_50:
[----:B----4-:R-:W-:-:S07]  /*6c70*/  MOV R0, UR5 ;  /* 0x0000000500007c02 */ /* 0x010fce0008000f00 */
.L_x_141:
[----:B-1----:R1:W2:Y:S02]  /*6c80*/  SYNCS.PHASECHK.TRANS64.TRYWAIT P0, [R0+URZ], R3 ;  /* 0x00000003000075a7 */ /* 0x0022a400080011ff */
[----:B--2---:R-:W-:Y:S05]  /*6c90*/  @!P0 NANOSLEEP.SYNCS 0x989680 ;  /* 0x009896800000895d */ /* 0x004fea0003900000 */
[----:B------:R-:W2:Y:S02]  /*6ca0*/  @!P0 SYNCS.PHASECHK.TRANS64 P0, [R0+URZ], R3 ;  /* 0x00000003000085a7 */ /* 0x000ea400080010ff */
[----:B--2---:R-:W-:Y:S05]  /*6cb0*/  @!P0 BRA `(.L_x_141) ;  /* 0xfffffffc00f08947 */ /* 0x004fea000383ffff */
[----:B------:R-:W-:Y:S05]  /*6cc0*/  BRA `(.L_x_142) ;  /* 0xffffffbc00f87947 */ /* 0x000fea000383ffff */
.L_x_51:
[----:B----4-:R-:W-:-:S07]  /*6cd0*/  MOV R0, UR5 ;  /* 0x0000000500007c02 */ /* 0x010fce0008000f00 */
.L_x_143:
[----:B-1----:R1:W2:Y:S02]  /*6ce0*/  SYNCS.PHASECHK.TRANS64.TRYWAIT P0, [R0+URZ], R3 ;  /* 0x00000003000075a7 */ /* 0x0022a400080011ff */
[----:B--2---:R-:W-:Y:S05]  /*6cf0*/  @!P0 NANOSLEEP.SYNCS 0x989680 ;  /* 0x009896800000895d */ /* 0x004fea0003900000 */
[----:B------:R-:W2:Y:S02]  /*6d00*/  @!P0 SYNCS.PHASECHK.TRANS64 P0, [R0+URZ], R3 ;  /* 0x00000003000085a7 */ /* 0x000ea400080010ff */
[----:B--2---:R-:W-:Y:S05]  /*6d10*/  @!P0 BRA `(.L_x_143) ;  /* 0xfffffffc00f08947 */ /* 0x004fea000383ffff */
[----:B------:R-:W-:Y:S05]  /*6d20*/  BRA `(.L_x_144) ;  /* 0xffffffc000047947 */ /* 0x000fea000383ffff */
.L_x_52:
[----:B----4-:R-:W-:-:S07]  /*6d30*/  MOV R0, UR5 ;  /* 0x0000000500007c02 */ /* 0x010fce0008000f00 */
.L_x_145:
[----:B-1----:R1:W2:Y:S02]  /*6d40*/  SYNCS.PHASECHK.TRANS64.TRYWAIT P0, [R0+URZ], R3 ;  /* 0x00000003000075a7 */ /* 0x0022a400080011ff */
[----:B--2---:R-:W-:Y:S05]  /*6d50*/  @!P0 NANOSLEEP.SYNCS 0x989680 ;  /* 0x009896800000895d */ /* 0x004fea0003900000 */
[----:B------:R-:W2:Y:S02]  /*6d60*/  @!P0 SYNCS.PHASECHK.TRANS64 P0, [R0+URZ], R3 ;  /* 0x00000003000085a7 */ /* 0x000ea400080010ff */
[----:B--2---:R-:W-:Y:S05]  /*6d70*/  @!P0 BRA `(.L_x_145) ;  /* 0xfffffffc00f08947 */ /* 0x004fea000383ffff */
[----:B------:R-:W-:Y:S05]  /*6d80*/  BRA `(.L_x_146) ;  /* 0xffffffc000107947 */ /* 0x000fea000383ffff */
.L_x_53:
[----:B----4-:R-:W-:-:S07]  /*6d90*/  MOV R0, UR5 ;  /* 0x0000000500007c02 */ /* 0x010fce0008000f00 */
.L_x_147:
[----:B-1----:R1:W2:Y:S02]  /*6da0*/  SYNCS.PHASECHK.TRANS64.TRYWAIT P0, [R0+URZ], R3 ;  /* 0x00000003000075a7 */ /* 0x0022a400080011ff */
[----:B--2---:R-:W-:Y:S05]  /*6db0*/  @!P0 NANOSLEEP.SYNCS 0x989680 ;  /* 0x009896800000895d */ /* 0x004fea0003900000 */
[----:B------:R-:W2:Y:S02]  /*6dc0*/  @!P0 SYNCS.PHASECHK.TRANS64 P0, [R0+URZ], R3 ;  /* 0x00000003000085a7 */ /* 0x000ea400080010ff */
[----:B--2---:R-:W-:Y:S05]  /*6dd0*/  @!P0 BRA `(.L_x_147) ;  /* 0xfffffffc00f08947 */ /* 0x004fea000383ffff */
[----:B------:R-:W-:Y:S05]  /*6de0*/  BRA `(.L_x_148) ;  /* 0xffffffc0001c7947 */ /* 0x000fea000383ffff */
.L_x_54:
[----:B----4-:R-:W-:-:S07]  /*6df0*/  MOV R0, UR5 ;  /* 0x0000000500007c02 */ /* 0x010fce0008000f00 */
.L_x_149:
[----:B-1----:R1:W2:Y:S02]  /*6e00*/  SYNCS.PHASECHK.TRANS64.TRYWAIT P0, [R0+URZ], R3 ;  /* 0x00000003000075a7 */ /* 0x0022a400080011ff */
[----:B--2---:R-:W-:Y:S05]  /*6e10*/  @!P0 NANOSLEEP.SYNCS 0x989680 ;  /* 0x009896800000895d */ /* 0x004fea0003900000 */
[----:B------:R-:W2:Y:S02]  /*6e20*/  @!P0 SYNCS.PHASECHK.TRANS64 P0, [R0+URZ], R3 ;  /* 0x00000003000085a7 */ /* 0x000ea400080010ff */
[----:B--2---:R-:W-:Y:S05]  /*6e30*/  @!P0 BRA `(.L_x_149) ;  /* 0xfffffffc00f08947 */ /* 0x004fea000383ffff */
[----:B------:R-:W-:Y:S05]  /*6e40*/  BRA `(.L_x_150) ;  /* 0xffffffc000287947 */ /* 0x000fea000383ffff */
.L_x_55:
[----:B----4-:R-:W-:-:S07]  /*6e50*/  MOV R0, UR5 ;  /* 0x0000000500007c02 */ /* 0x010fce0008000f00 */
.L_x_151:
[----:B-1----:R1:W2:Y:S02]  /*6e60*/  SYNCS.PHASECHK.TRANS64.TRYWAIT P0, [R0+URZ], R3 ;  /* 0x00000003000075a7 */ /* 0x0022a400080011ff */
[----:B--2---:R-:W-:Y:S05]  /*6e70*/  @!P0 NANOSLEEP.SYNCS 0x989680 ;  /* 0x009896800000895d */ /* 0x004fea0003900000 */
[----:B------:R-:W2:Y:S02]  /*6e80*/  @!P0 SYNCS.PHASECHK.TRANS64 P0, [R0+URZ], R3 ;  /* 0x00000003000085a7 */ /* 0x000ea400080010ff */
[----:B--2---:R-:W-:Y:S05]  /*6e90*/  @!P0 BRA `(.L_x_151) ;  /* 0xfffffffc00f08947 */ /* 0x004fea000383ffff */
[----:B------:R-:W-:Y:S05]  /*6ea0*/  BRA `(.L_x_152) ;  /* 0xffffffc000347947 */ /* 0x000fea000383ffff */
.L_x_56:
[----:B----4-:R-:W-:-:S07]  /*6eb0*/  MOV R0, UR5 ;  /* 0x0000000500007c02 */ /* 0x010fce0008000f00 */
.L_x_153:
[----:B-1----:R1:W2:Y:S02]  /*6ec0*/  SYNCS.PHASECHK.TRANS64.TRYWAIT P0, [R0+URZ], R3 ;  /* 0x00000003000075a7 */ /* 0x0022a400080011ff */
[----:B--2---:R-:W-:Y:S05]  /*6ed0*/  @!P0 NANOSLEEP.SYNCS 0x989680 ;  /* 0x009896800000895d */ /* 0x004fea0003900000 */
[----:B------:R-:W2:Y:S02]  /*6ee0*/  @!P0 SYNCS.PHASECHK.TRANS64 P0, [R0+URZ], R3 ;  /* 0x00000003000085a7 */ /* 0x000ea400080010ff */
[----:B--2---:R-:W-:Y:S05]  /*6ef0*/  @!P0 BRA `(.L_x_153) ;  /* 0xfffffffc00f08947 */ /* 0x004fea000383ffff */
[----:B------:R-:W-:Y:S05]  /*6f00*/  BRA `(.L_x_154) ;  /* 0xffffffc000407947 */ /* 0x000fea000383ffff */
.L_x_57:
[----:B----4-:R-:W-:-:S07]  /*6f10*/  MOV R0, UR5 ;  /* 0x0000000500007c02 */ /* 0x010fce0008000f00 */
.L_x_155:
[----:B-1----:R1:W2:Y:S02]  /*6f20*/  SYNCS.PHASECHK.TRANS64.TRYWAIT P0, [R0+URZ], R3 ;  /* 0x00000003000075a7 */ /* 0x0022a400080011ff */
[----:B--2---:R-:W-:Y:S05]  /*6f30*/  @!P0 NANOSLEEP.SYNCS 0x989680 ;  /* 0x009896800000895d */ /* 0x004fea0003900000 */
[----:B------:R-:W2:Y:S02]  /*6f40*/  @!P0 SYNCS.PHASECHK.TRANS64 P0, [R0+URZ], R3 ;  /* 0x00000003000085a7 */ /* 0x000ea400080010ff */
[----:B--2---:R-:W-:Y:S05]  /*6f50*/  @!P0 BRA `(.L_x_155) ;  /* 0xfffffffc00f08947 */ /* 0x004fea000383ffff */
[----:B------:R-:W-:Y:S05]  /*6f60*/  BRA `(.L_x_156) ;  /* 0xffffffc0004c7947 */ /* 0x000fea000383ffff */
.L_x_58:
[----:B----4-:R-:W-:-:S07]  /*6f70*/  MOV R0, UR5 ;  /* 0x0000000500007c02 */ /* 0x010fce0008000f00 */
.L_x_157:
[----:B-1----:R1:W2:Y:S02]  /*6f80*/  SYNCS.PHASECHK.TRANS64.TRYWAIT P0, [R0+URZ], R3 ;  /* 0x00000003000075a7 */ /* 0x0022a400080011ff */
[----:B--2---:R-:W-:Y:S05]  /*6f90*/  @!P0 NANOSLEEP.SYNCS 0x989680 ;  /* 0x009896800000895d */ /* 0x004fea0003900000 */
[----:B------:R-:W2:Y:S02]  /*6fa0*/  @!P0 SYNCS.PHASECHK.TRANS64 P0, [R0+URZ], R3 ;  /* 0x00000003000085a7 */ /* 0x000ea400080010ff */
[----:B--2---:R-:W-:Y:S05]  /*6fb0*/  @!P0 BRA `(.L_x_157) ;  /* 0xfffffffc00f08947 */ /* 0x004fea000383ffff */
[----:B------:R-:W-:Y:S05]  /*6fc0*/  BRA `(.L_x_158) ;  /* 0xffffffc000587947 */ /* 0x000fea000383ffff */
.L_x_59:
[----:B----4-:R-:W-:-:S07]  /*6fd0*/  MOV R0, UR5 ;  /* 0x0000000500007c02 */ /* 0x010fce0008000f00 */
.L_x_159:
[----:B-1----:R1:W2:Y:S02]  /*6fe0*/  SYNCS.PHASECHK.TRANS64.TRYWAIT P0, [R0+URZ], R3 ;  /* 0x00000003000075a7 */ /* 0x0022a400080011ff */
[----:B--2---:R-:W-:Y:S05]  /*6ff0*/  @!P0 NANOSLEEP.SYNCS 0x989680 ;  /* 0x009896800000895d */ /* 0x004fea0003900000 */
[----:B------:R-:W2:Y:S02]  /*7000*/  @!P0 SYNCS.PHASECHK.TRANS64 P0, [R0+URZ], R3 ;  /* 0x00000003000085a7 */ /* 0x000ea400080010ff */
[----:B--2---:R-:W-:Y:S05]  /*7010*/  @!P0 BRA `(.L_x_159) ;  /* 0xfffffffc00f08947 */ /* 0x004fea000383ffff */
[----:B------:R-:W-:Y:S05]  /*7020*/  BRA `(.L_x_160) ;  /* 0xffffffc000647947 */ /* 0x000fea000383ffff */
.L_x_62:
[----:B-1----:R1:W2:Y:S02]  /*7030*/  SYNCS.PHASECHK.TRANS64.TRYWAIT P0, [R0+URZ+0x200], R4 ;  /* 0x00020004000075a7 */ /* 0x0022a400080011ff */
[----:B--2---:R-:W-:Y:S05]  /*7040*/  @!P0 NANOSLEEP.SYNCS 0x989680 ;  /* 0x009896800000895d */ /* 0x004fea0003900000 */
[----:B------:R-:W2:Y:S02]  /*7050*/  @!P0 SYNCS.PHASECHK.TRANS64 P0, [R0+URZ+0x200], R4 ;  /* 0x00020004000085a7 */ /* 0x000ea400080010ff */
[----:B--2---:R-:W-:Y:S05]  /*7060*/  @!P0 BRA `(.L_x_62) ;  /* 0xfffffffc00f08947 */ /* 0x004fea000383ffff */
[----:B------:R-:W-:Y:S05]  /*7070*/  BRA `(.L_x_161) ;  /* 0xffffffc000c07947 */ /* 0x000fea000383ffff */
.L_x_63:
[----:B------:R-:W-:-:S07]  /*7080*/  MOV R0, UR5 ;  /* 0x0000000500007c02 */ /* 0x000fce0008000f00 */
.L_x_162:
[----:B-1----:R1:W2:Y:S02]  /*7090*/  SYNCS.PHASECHK.TRANS64.TRYWAIT P0, [R0+URZ+0x1b0], R5 ;  /* 0x0001b005000075a7 */ /* 0x0022a400080011ff */
[----:B--2---:R-:W-:Y:S05]  /*70a0*/  @!P0 NANOSLEEP.SYNCS 0x989680 ;  /* 0x009896800000895d */ /* 0x004fea0003900000 */
[----:B------:R-:W2:Y:S02]  /*70b0*/  @!P0 SYNCS.PHASECHK.TRANS64 P0, [R0+URZ+0x1b0], R5 ;  /* 0x0001b005000085a7 */ /* 0x000ea400080010ff */
[----:B--2---:R-:W-:Y:S05]  /*70c0*/  @!P0 BRA `(.L_x_162) ;  /* 0xfffffffc00f08947 */ /* 0x004fea000383ffff */
[----:B------:R-:W-:Y:S05]  /*70d0*/  BRA `(.L_x_163) ;  /* 0xffffffc000d07947 */ /* 0x000fea000383ffff */
.L_x_64:
[----:B-1----:R1:W2:Y:S02]  /*70e0*/  SYNCS.PHASECHK.TRANS64.TRYWAIT P1, [R0+URZ+0x1a0], R4 ;  /* 0x0001a004000075a7 */ /* 0x0022a400080211ff */
[----:B--2---:R-:W-:Y:S05]  /*70f0*/  @!P1 NANOSLEEP.SYNCS 0x989680 ;  /* 0x009896800000995d */ /* 0x004fea0003900000 */
[----:B------:R-:W2:Y:S02]  /*7100*/  @!P1 SYNCS.PHASECHK.TRANS64 P1, [R0+URZ+0x1a0], R4 ;  /* 0x0001a004000095a7 */ /* 0x000ea400080210ff */
[----:B--2---:R-:W-:Y:S05]  /*7110*/  @!P1 BRA `(.L_x_64) ;  /* 0xfffffffc00f09947 */ /* 0x004fea000383ffff */
[----:B------:R-:W-:Y:S05]  /*7120*/  BRA `(.L_x_164) ;  /* 0xffffffc400007947 */ /* 0x000fea000383ffff */
.L_x_67:
[----:B------:R-:W-:-:S07]  /*7130*/  MOV R0, UR5 ;  /* 0x0000000500007c02 */ /* 0x000fce0008000f00 */
.L_x_165:
[----:B-1----:R1:W2:Y:S02]  /*7140*/  SYNCS.PHASECHK.TRANS64.TRYWAIT P0, [R0+URZ+0x1b0], R2 ;  /* 0x0001b002000075a7 */ /* 0x0022a400080011ff */
[----:B--2---:R-:W-:Y:S05]  /*7150*/  @!P0 NANOSLEEP.SYNCS 0x989680 ;  /* 0x009896800000895d */ /* 0x004fea0003900000 */
[----:B------:R-:W2:Y:S02]  /*7160*/  @!P0 SYNCS.PHASECHK.TRANS64 P0, [R0+URZ+0x1b0], R2 ;  /* 0x0001b002000085a7 */ /* 0x000ea400080010ff */
[----:B--2---:R-:W-:Y:S05]  /*7170*/  @!P0 BRA `(.L_x_165) ;  /* 0xfffffffc00f08947 */ /* 0x004fea000383ffff */
[----:B------:R-:W-:Y:S05]  /*7180*/  BRA `(.L_x_66) ;  /* 0xffffffc400547947 */ /* 0x000fea000383ffff */
.L_x_74:
[----:B-1----:R1:W2:Y:S02]  /*7190*/  SYNCS.PHASECHK.TRANS64.TRYWAIT P1, [R0+URZ+0x1a0], R2 ;  /* 0x0001a002000075a7 */ /* 0x0022a400080211ff */
[----:B--2---:R-:W-:Y:S05]  /*71a0*/  @!P1 NANOSLEEP.SYNCS 0x989680 ;  /* 0x009896800000995d */ /* 0x004fea0003900000 */
[----:B------:R-:W2:Y:S02]  /*71b0*/  @!P1 SYNCS.PHASECHK.TRANS64 P1, [R0+URZ+0x1a0], R2 ;  /* 0x0001a002000095a7 */ /* 0x000ea400080210ff */
[----:B--2---:R-:W-:Y:S05]  /*71c0*/  @!P1 BRA `(.L_x_74) ;  /* 0xfffffffc00f09947 */ /* 0x004fea000383ffff */
[----:B------:R-:W-:Y:S05]  /*71d0*/  BRA `(.L_x_166) ;  /* 0xffffffc800b47947 */ /* 0x000fea000383ffff */
.L_x_75:
[----:B------:R-:W-:-:S07]  /*71e0*/  MOV R2, UR8 ;  /* 0x0000000800027c02 */ /* 0x000fce0008000f00 */
.L_x_167:
[----:B-1----:R1:W2:Y:S02]  /*71f0*/  SYNCS.PHASECHK.TRANS64.TRYWAIT P0, [R2+URZ+0x1e0], R0 ;  /* 0x0001e000020075a7 */ /* 0x0022a400080011ff */
[----:B--2---:R-:W-:Y:S05]  /*7200*/  @!P0 NANOSLEEP.SYNCS 0x989680 ;  /* 0x009896800000895d */ /* 0x004fea0003900000 */
[----:B------:R-:W2:Y:S02]  /*7210*/  @!P0 SYNCS.PHASECHK.TRANS64 P0, [R2+URZ+0x1e0], R0 ;  /* 0x0001e000020085a7 */ /* 0x000ea400080010ff */
[----:B--2---:R-:W-:Y:S05]  /*7220*/  @!P0 BRA `(.L_x_167) ;  /* 0xfffffffc00f08947 */ /* 0x004fea000383ffff */
[----:B------:R-:W-:Y:S05]  /*7230*/  BRA `(.L_x_168) ;  /* 0xffffffc800ec7947 */ /* 0x000fea000383ffff */
.L_x_78:
[----:B------:R-:W-:Y:S07]  /*7240*/  MOV R0, UR7 ;  /* 0x0000000700007c02 */ /* 0x000fee0008000f00 */
.L_x_169:
[----:B-1----:R1:W2:Y:S02]  /*7250*/  SYNCS.PHASECHK.TRANS64.TRYWAIT P0, [R0+URZ], R2 ;  /* 0x00000002000075a7 */ /* 0x0022a400080011ff */
[----:B--2---:R-:W-:Y:S05]  /*7260*/  @!P0 NANOSLEEP.SYNCS 0x989680 ;  /* 0x009896800000895d */ /* 0x004fea0003900000 */
[----:B------:R-:W2:Y:S02]  /*7270*/  @!P0 SYNCS.PHASECHK.TRANS64 P0, [R0+URZ], R2 ;  /* 0x00000002000085a7 */ /* 0x000ea400080010ff */
[----:B--2---:R-:W-:Y:S05]  /*7280*/  @!P0 BRA `(.L_x_169) ;  /* 0xfffffffc00f08947 */ /* 0x004fea000383ffff */
[----:B------:R-:W-:Y:S05]  /*7290*/  BRA `(.L_x_77) ;  /* 0xffffffcc00087947 */ /* 0x000fea000383ffff */
.L_x_81:
[----:B------:R-:W-:-:S07]  /*72a0*/  MOV R0, UR5 ;  /* 0x0000000500007c02 */ /* 0x000fce0008000f00 */
.L_x_170:
[----:B--2---:R2:W3:Y:S02]  /*72b0*/  SYNCS.PHASECHK.TRANS64.TRYWAIT P0, [R0+URZ], R2 ;  /* 0x00000002000075a7 */ /* 0x0044e400080011ff */
[----:B---3--:R-:W-:Y:S05]  /*72c0*/  @!P0 NANOSLEEP.SYNCS 0x989680 ;  /* 0x009896800000895d */ /* 0x008fea0003900000 */
[----:B------:R-:W3:Y:S02]  /*72d0*/  @!P0 SYNCS.PHASECHK.TRANS64 P0, [R0+URZ], R2 ;  /* 0x00000002000085a7 */ /* 0x000ee400080010ff */
[----:B---3--:R-:W-:Y:S05]  /*72e0*/  @!P0 BRA `(.L_x_170) ;  /* 0xfffffffc00f08947 */ /* 0x008fea000383ffff */
[----:B------:R-:W-:Y:S05]  /*72f0*/  BRA `(.L_x_171) ;  /* 0xffffffcc00bc7947 */ /* 0x000fea000383ffff */
.L_x_82:
[----:B------:R-:W-:-:S07]  /*7300*/  MOV R0, UR5 ;  /* 0x0000000500007c02 */ /* 0x000fce0008000f00 */
.L_x_172:
[----:B-1----:R1:W2:Y:S02]  /*7310*/  SYNCS.PHASECHK.TRANS64.TRYWAIT P0, [R0+URZ], R3 ;  /* 0x00000003000075a7 */ /* 0x0022a400080011ff */
[----:B--2---:R-:W-:Y:S05]  /*7320*/  @!P0 NANOSLEEP.SYNCS 0x989680 ;  /* 0x009896800000895d */ /* 0x004fea0003900000 */
[----:B------:R-:W2:Y:S02]  /*7330*/  @!P0 SYNCS.PHASECHK.TRANS64 P0, [R0+URZ], R3 ;  /* 0x00000003000085a7 */ /* 0x000ea400080010ff */
[----:B--2---:R-:W-:Y:S05]  /*7340*/  @!P0 BRA `(.L_x_172) ;  /* 0xfffffffc00f08947 */ /* 0x004fea000383ffff */
[----:B------:R-:W-:Y:S05]  /*7350*/  BRA `(.L_x_173) ;  /* 0xffffffcc00c87947 */ /* 0x000fea000383ffff */
.L_x_83:
[----:B------:R-:W-:-:S07]  /*7360*/  MOV R0, UR5 ;  /* 0x0000000500007c02 */ /* 0x000fce0008000f00 */
.L_x_174:
[----:B-1----:R1:W2:Y:S02]  /*7370*/  SYNCS.PHASECHK.TRANS64.TRYWAIT P0, [R0+URZ], R3 ;  /* 0x00000003000075a7 */ /* 0x0022a400080011ff */
[----:B--2---:R-:W-:Y:S05]  /*7380*/  @!P0 NANOSLEEP.SYNCS 0x989680 ;  /* 0x009896800000895d */ /* 0x004fea0003900000 */
[----:B------:R-:W2:Y:S02]  /*7390*/  @!P0 SYNCS.PHASECHK.TRANS64 P0, [R0+URZ], R3 ;  /* 0x00000003000085a7 */ /* 0x000ea400080010ff */
[----:B--2---:R-:W-:Y:S05]  /*73a0*/  @!P0 BRA `(.L_x_174) ;  /* 0xfffffffc00f08947 */ /* 0x004fea000383ffff */
[----:B------:R-:W-:Y:S05]  /*73b0*/  BRA `(.L_x_175) ;  /* 0xffffffcc00d47947 */ /* 0x000fea000383ffff */
.L_x_84:
[----:B-1----:R-:W-:-:S07]  /*73c0*/  MOV R0, UR7 ;  /* 0x0000000700007c02 */ /* 0x002fce0008000f00 */
.L_x_176:
[----:B-1----:R1:W2:Y:S02]  /*73d0*/  SYNCS.PHASECHK.TRANS64.TRYWAIT P0, [R0+URZ], R2 ;  /* 0x00000002000075a7 */ /* 0x0022a400080011ff */
[----:B--2---:R-:W-:Y:S05]  /*73e0*/  @!P0 NANOSLEEP.SYNCS 0x989680 ;  /* 0x009896800000895d */ /* 0x004fea0003900000 */
[----:B------:R-:W2:Y:S02]  /*73f0*/  @!P0 SYNCS.PHASECHK.TRANS64 P0, [R0+URZ], R2 ;  /* 0x00000002000085a7 */ /* 0x000ea400080010ff */
[----:B--2---:R-:W-:Y:S05]  /*7400*/  @!P0 BRA `(.L_x_176) ;  /* 0xfffffffc00f08947 */ /* 0x004fea000383ffff */
[----:B------:R-:W-:Y:S05]  /*7410*/  BRA `(.L_x_177) ;  /* 0xffffffcc00e07947 */ /* 0x000fea000383ffff */
.L_x_89:
[----:B---3--:R3:W1:Y:S02]  /*7420*/  SYNCS.PHASECHK.TRANS64.TRYWAIT P0, [R0+URZ+0x1a0], R2 ;  /* 0x0001a002000075a7 */ /* 0x00866400080011ff */
[----:B-1----:R-:W-:Y:S05]  /*7430*/  @!P0 NANOSLEEP.SYNCS 0x989680 ;  /* 0x009896800000895d */ /* 0x002fea0003900000 */
[----:B------:R-:W1:Y:S02]  /*7440*/  @!P0 SYNCS.PHASECHK.TRANS64 P0, [R0+URZ+0x1a0], R2 ;  /* 0x0001a002000085a7 */ /* 0x000e6400080010ff */
[----:B-1----:R-:W-:Y:S05]  /*7450*/  @!P0 BRA `(.L_x_89) ;  /* 0xfffffffc00f08947 */ /* 0x002fea000383ffff */
[----:B------:R-:W-:Y:S05]  /*7460*/  BRA `(.L_x_178) ;  /* 0xffffffd000e07947 */ /* 0x000fea000383ffff */
.L_x_92:
[----:B------:R-:W-:Y:S07]  /*7470*/  MOV R0, UR6 ;  /* 0x0000000600007c02 */ /* 0x000fee0008000f00 */
.L_x_179:
[----:B-1----:R1:W3:Y:S02]  /*7480*/  SYNCS.PHASECHK.TRANS64.TRYWAIT P0, [R0+URZ+0x198], R2 ;  /* 0x00019802000075a7 */ /* 0x0022e400080011ff */
[----:B---3--:R-:W-:Y:S05]  /*7490*/  @!P0 NANOSLEEP.SYNCS 0x989680 ;  /* 0x009896800000895d */ /* 0x008fea0003900000 */
[----:B------:R-:W3:Y:S02]  /*74a0*/  @!P0 SYNCS.PHASECHK.TRANS64 P0, [R0+URZ+0x198], R2 ;  /* 0x00019802000085a7 */ /* 0x000ee400080010ff */
[----:B---3--:R-:W-:Y:S05]  /*74b0*/  @!P0 BRA `(.L_x_179) ;  /* 0xfffffffc00f08947 */ /* 0x008fea000383ffff */
[----:B------:R-:W-:Y:S05]  /*74c0*/  BRA `(.L_x_91) ;  /* 0xffffffd400cc7947 */ /* 0x000fea000383ffff */
.L_x_95:
[----:B------:R-:W-:Y:S07]  /*74d0*/  MOV R0, UR6 ;  /* 0x0000000600007c02 */ /* 0x000fee0008000f00 */
.L_x_180:
[----:B-1----:R1:W2:Y:S02]  /*74e0*/  SYNCS.PHASECHK.TRANS64.TRYWAIT P2, [R0+URZ+0x188], R24 ;  /* 0x00018818000075a7 */ /* 0x0022a400080411ff */
[----:B--2---:R-:W-:Y:S05]  /*74f0*/  @!P2 NANOSLEEP.SYNCS 0x989680 ;  /* 0x009896800000a95d */ /* 0x004fea0003900000 */
[----:B------:R-:W2:Y:S02]  /*7500*/  @!P2 SYNCS.PHASECHK.TRANS64 P2, [R0+URZ+0x188], R24 ;  /* 0x000188180000a5a7 */ /* 0x000ea400080410ff */
[----:B--2---:R-:W-:Y:S05]  /*7510*/  @!P2 BRA `(.L_x_180) ;  /* 0xfffffffc00f0a947 */ /* 0x004fea000383ffff */
[----:B------:R-:W-:Y:S05]  /*7520*/  BRA `(.L_x_181) ;  /* 0xffffffd800607947 */ /* 0x000fea000383ffff */
.L_x_98:
[----:B--2---:R2:W4:Y:S02]  /*7530*/  SYNCS.PHASECHK.TRANS64.TRYWAIT P0, [R0+URZ+0x1a0], R2 ;  /* 0x0001a002000075a7 */ /* 0x00452400080011ff */
[----:B----4-:R-:W-:Y:S05]  /*7540*/  @!P0 NANOSLEEP.SYNCS 0x989680 ;  /* 0x009896800000895d */ /* 0x010fea0003900000 */
[----:B------:R-:W4:Y:S02]  /*7550*/  @!P0 SYNCS.PHASECHK.TRANS64 P0, [R0+URZ+0x1a0], R2 ;  /* 0x0001a002000085a7 */ /* 0x000f2400080010ff */
[----:B----4-:R-:W-:Y:S05]  /*7560*/  @!P0 BRA `(.L_x_98) ;  /* 0xfffffffc00f08947 */ /* 0x010fea000383ffff */
[----:B------:R-:W-:Y:S05]  /*7570*/  BRA `(.L_x_182) ;  /* 0xffffffdc007c7947 */ /* 0x000fea000383ffff */
.L_x_104:
[----:B------:R-:W-:Y:S07]  /*7580*/  MOV R0, UR46 ;  /* 0x0000002e00007c02 */ /* 0x000fee0008000f00 */
.L_x_183:
[----:B--2---:R2:W3:Y:S02]  /*7590*/  SYNCS.PHASECHK.TRANS64.TRYWAIT P0, [R0+URZ+0x180], R3 ;  /* 0x00018003000075a7 */ /* 0x0044e400080011ff */
[----:B---3--:R-:W-:Y:S05]  /*75a0*/  @!P0 NANOSLEEP.SYNCS 0x989680 ;  /* 0x009896800000895d */ /* 0x008fea0003900000 */
[----:B------:R-:W3:Y:S02]  /*75b0*/  @!P0 SYNCS.PHASECHK.TRANS64 P0, [R0+URZ+0x180], R3 ;  /* 0x00018003000085a7 */ /* 0x000ee400080010ff */
[----:B---3--:R-:W-:Y:S05]  /*75c0*/  @!P0 BRA `(.L_x_183) ;  /* 0xfffffffc00f08947 */ /* 0x008fea000383ffff */
[----:B------:R-:W-:Y:S05]  /*75d0*/  BRA `(.L_x_103) ;  /* 0xffffffe400907947 */ /* 0x000fea000383ffff */
.L_x_106:
[----:B------:R-:W-:Y:S07]  /*75e0*/  MOV R0, UR50 ;  /* 0x0000003200007c02 */ /* 0x000fee0008000f00 */
.L_x_184:
[----:B-1----:R1:W2:Y:S02]  /*75f0*/  SYNCS.PHASECHK.TRANS64.TRYWAIT P1, [R0+URZ+0x1c0], R12 ;  /* 0x0001c00c000075a7 */ /* 0x0022a400080211ff */
[----:B--2---:R-:W-:Y:S05]  /*7600*/  @!P1 NANOSLEEP.SYNCS 0x989680 ;  /* 0x009896800000995d */ /* 0x004fea0003900000 */
[----:B------:R-:W2:Y:S02]  /*7610*/  @!P1 SYNCS.PHASECHK.TRANS64 P1, [R0+URZ+0x1c0], R12 ;  /* 0x0001c00c000095a7 */ /* 0x000ea400080210ff */
[----:B--2---:R-:W-:Y:S05]  /*7620*/  @!P1 BRA `(.L_x_184) ;  /* 0xfffffffc00f09947 */ /* 0x004fea000383ffff */
[----:B------:R-:W-:Y:S05]  /*7630*/  BRA `(.L_x_105) ;  /* 0xffffffe400f07947 */ /* 0x000fea000383ffff */
        .weak           $__internal_0_$__cuda_sm10x_tcgen05_guardrail_trap_col_being_dealloced_not_returned_by_alloc
        .type           $__internal_0_$__cuda_sm10x_tcgen05_guardrail_trap_col_being_dealloced_not_returned_by_alloc,@function
        .size           $__internal_0_$__cuda_sm10x_tcgen05_guardrail_trap_col_being_dealloced_not_returned_by_alloc,($__internal_1_$__cuda_sm10x_tcgen05_guardrail_trap_phase_invalid_during_alloc - $__internal_0_$__cuda_sm10x_tcgen05_guardrail_trap_col_being_dealloced_not_returned_by_alloc)
$__internal_0_$__cuda_sm10x_tcgen05_guardrail_trap_col_being_dealloced_not_returned_by_alloc:
[----:B------:R-:W-:Y:S05]  /*7640*/  BPT.TRAP 0x1 ;  /* 0x000000040000795c */ /* 0x000fea0000300000 */
[----:B------:R-:W-:-:S04]  /*7650*/  HFMA2 R3, -RZ, RZ, 0, 0 ;  /* 0x00000000ff037431 */ /* 0x000fc800000001ff */
[----:B------:R-:W-:Y:S05]  /*7660*/  RET.REL.NODEC R2 `(_ZN7cutlass13device_kernelINS_4gemm6kernel13GemmUniversalIN4cute5tupleIJiiiiEEENS1_10collective13CollectiveMmaINS1_35MainloopSm100TmaUmmaWarpSpecializedILi24ELi2ELi4ENS5_IJNS4_1CILi1EEESB_SB_EEEEENS5_IJNSA_ILi128EEENSA_ILi16EEENSA_ILi64EEEEEEaNS5_IJlSB_lEEEaSI_NS4_8TiledMMAINS4_8MMA_AtomIJNS4_15SM100_MMA_S8_SSIaaiLi128ELi16ELNS4_4UMMA5MajorE0ELSN_0ELNSM_8SaturateE0EEEEEENS4_6LayoutISC_NS5_IJNSA_ILi0EEESS_SS_EEEEENS5_IJNS4_10UnderscoreESV_SV_EEEEENS4_13SM90_TMA_LOADENS4_14ComposedLayoutINS4_7SwizzleILi2ELi4ELi3EEENS4_18smem_ptr_flag_bitsILi8EEENSR_INS5_IJNSA_ILi8EEESG_EEENS5_IJSG_SB_EEEEEEEvNS4_8identityESY_S18_vS19_EENS_8epilogue10collective18CollectiveEpilogueINS1B_23Sm100TmaWarpSpecializedILi1ELi1ELi16ELb0ELb0EEEJSH_NS5_IJNSR_ISE_SB_EENSR_ISF_SB_EEEEEaSI_aSI_NS1B_6fusion15FusionCallbacksIS1F_NS1J_17LinearCombinationIaiaiLNS_15FloatRoundStyleE2EEESH_S1I_JEEENS4_5SM1004TMEM4LOAD26SM100_TMEM_LOAD_32dp32b16xESY_NSZ_INS10_ILi0ELi4ELi3EEES13_NSR_INS5_IJS14_SF_EEENS5_IJSF_SB_EEEEEEENS4_39AutoVectorizingCopyWithAssumedAlignmentILi128EEENS4_14SM90_TMA_STOREES1X_S1Z_S1Z_EEEvvEEEEvNT_6ParamsE) ;  /* 0xffffff8802647950 */ /* 0x000fea0003c3ffff */
        .weak           $__internal_1_$__cuda_sm10x_tcgen05_guardrail_trap_phase_invalid_during_alloc
        .type           $__internal_1_$__cuda_sm10x_tcgen05_guardrail_trap_phase_invalid_during_alloc,@function
        .size           $__internal_1_$__cuda_sm10x_tcgen05_guardrail_trap_phase_invalid_during_alloc,($__internal_2_$__cuda_sm10x_tcgen05_guardrail_trap_unallocated_columns_being_dealloced - $__internal_1_$__cuda_sm10x_tcgen05_guardrail_trap_phase_invalid_during_alloc)
$__internal_1_$__cuda_sm10x_tcgen05_guardrail_trap_phase_invalid_during_alloc:
[----:B------:R-:W-:Y:S05]  /*7670*/  BPT.TRAP 0x1 ;  /* 0x000000040000795c */ /* 0x000fea0000300000 */
[----:B------:R-:W-:-:S04]  /*7680*/  MOV R3, 0x0 ;  /* 0x0000000000037802 */ /* 0x000fc80000000f00 */
[----:B------:R-:W-:Y:S05]  /*7690*/  RET.REL.NODEC R2 `(_ZN7cutlass13device_kernelINS_4gemm6kernel13GemmUniversalIN4cute5tupleIJiiiiEEENS1_10collective13CollectiveMmaINS1_35MainloopSm100TmaUmmaWarpSpecializedILi24ELi2ELi4ENS5_IJNS4_1CILi1EEESB_SB_EEEEENS5_IJNSA_ILi128EEENSA_ILi16EEENSA_ILi64EEEEEEaNS5_IJlSB_lEEEaSI_NS4_8TiledMMAINS4_8MMA_AtomIJNS4_15SM100_MMA_S8_SSIaaiLi128ELi16ELNS4_4UMMA5MajorE0ELSN_0ELNSM_8SaturateE0EEEEEENS4_6LayoutISC_NS5_IJNSA_ILi0EEESS_SS_EEEEENS5_IJNS4_10UnderscoreESV_SV_EEEEENS4_13SM90_TMA_LOADENS4_14ComposedLayoutINS4_7SwizzleILi2ELi4ELi3EEENS4_18smem_ptr_flag_bitsILi8EEENSR_INS5_IJNSA_ILi8EEESG_EEENS5_IJSG_SB_EEEEEEEvNS4_8identityESY_S18_vS19_EENS_8epilogue10collective18CollectiveEpilogueINS1B_23Sm100TmaWarpSpecializedILi1ELi1ELi16ELb0ELb0EEEJSH_NS5_IJNSR_ISE_SB_EENSR_ISF_SB_EEEEEaSI_aSI_NS1B_6fusion15FusionCallbacksIS1F_NS1J_17LinearCombinationIaiaiLNS_15FloatRoundStyleE2EEESH_S1I_JEEENS4_5SM1004TMEM4LOAD26SM100_TMEM_LOAD_32dp32b16xESY_NSZ_INS10_ILi0ELi4ELi3EEES13_NSR_INS5_IJS14_SF_EEENS5_IJSF_SB_EEEEEEENS4_39AutoVectorizingCopyWithAssumedAlignmentILi128EEENS4_14SM90_TMA_STOREES1X_S1Z_S1Z_EEEvvEEEEvNT_6ParamsE) ;  /* 0xffffff8802587950 */ /* 0x000fea0003c3ffff */
        .weak           $__internal_2_$__cuda_sm10x_tcgen05_guardrail_trap_unallocated_columns_being_dealloced
        .type           $__internal_2_$__cuda_sm10x_tcgen05_guardrail_trap_unallocated_columns_being_dealloced,@function
        .size           $__internal_2_$__cuda_sm10x_tcgen05_guardrail_trap_unallocated_columns_being_dealloced,(.L_x_186 - $__internal_2_$__cuda_sm10x_tcgen05_guardrail_trap_unallocated_columns_being_dealloced)
$__internal_2_$__cuda_sm10x_tcgen05_guardrail_trap_unallocated_columns_being_dealloced:
[----:B------:R-:W-:Y:S05]  /*76a0*/  BPT.TRAP 0x1 ;  /* 0x000000040000795c */ /* 0x000fea0000300000 */
[----:B------:R-:W-:-:S04]  /*76b0*/  HFMA2 R3, -RZ, RZ, 0, 0 ;  /* 0x00000000ff037431 */ /* 0x000fc800000001ff */
[----:B------:R-:W-:Y:S05]  /*76c0*/  RET.REL.NODEC R2 `(_ZN7cutlass13device_kernelINS_4gemm6kernel13GemmUniversalIN4cute5tupleIJiiiiEEENS1_10collective13CollectiveMmaINS1_35MainloopSm100TmaUmmaWarpSpecializedILi24ELi2ELi4ENS5_IJNS4_1CILi1EEESB_SB_EEEEENS5_IJNSA_ILi128EEENSA_ILi16EEENSA_ILi64EEEEEEaNS5_IJlSB_lEEEaSI_NS4_8TiledMMAINS4_8MMA_AtomIJNS4_15SM100_MMA_S8_SSIaaiLi128ELi16ELNS4_4UMMA5MajorE0ELSN_0ELNSM_8SaturateE0EEEEEENS4_6LayoutISC_NS5_IJNSA_ILi0EEESS_SS_EEEEENS5_IJNS4_10UnderscoreESV_SV_EEEEENS4_13SM90_TMA_LOADENS4_14ComposedLayoutINS4_7SwizzleILi2ELi4ELi3EEENS4_18smem_ptr_flag_bitsILi8EEENSR_INS5_IJNSA_ILi8EEESG_EEENS5_IJSG_SB_EEEEEEEvNS4_8identityESY_S18_vS19_EENS_8epilogue10collective18CollectiveEpilogueINS1B_23Sm100TmaWarpSpecializedILi1ELi1ELi16ELb0ELb0EEEJSH_NS5_IJNSR_ISE_SB_EENSR_ISF_SB_EEEEEaSI_aSI_NS1B_6fusion15FusionCallbacksIS1F_NS1J_17LinearCombinationIaiaiLNS_15FloatRoundStyleE2EEESH_S1I_JEEENS4_5SM1004TMEM4LOAD26SM100_TMEM_LOAD_32dp32b16xESY_NSZ_INS10_ILi0ELi4ELi3EEES13_NSR_INS5_IJS14_SF_EEENS5_IJSF_SB_EEEEEEENS4_39AutoVectorizingCopyWithAssumedAlignmentILi128EEENS4_14SM90_TMA_STOREES1X_S1Z_S1Z_EEEvvEEEEvNT_6ParamsE) ;  /* 0xffffff88024c7950 */ /* 0x000fea0003c3ffff */
.L_x_185:
[----:B------:R-:W-:-:S00]  /*76d0*/  BRA `(.L_x_185) ;  /* 0xfffffffc00fc7947 */ /* 0x000fc0000383ffff */
[----:B------:R-:W-:-:S00]  /*76e0*/  NOP ;  /* 0x0000000000007918 */ /* 0x000fc00000000000 */
        /* <DEDUP_REMOVED lines=9> */
.L_x_186:


//--------------------- .nv.global.init           --------------------------
	.section	.nv.global.init,"aw",@progbits
.nv.global.init:
	.type		$str$26,@object
	.size		$str$26,($str$25 - $str$26)
$str$26:
        /*0000*/ 	.byte	0x2f, 0x74, 0x6d, 0x70, 0x2f, 0x63, 0x75, 0x74, 0x6c, 0x61, 0x73, 0x73, 0x5f, 0x73, 0x77, 0x65
        /*0010*/ 	.byte	0x65, 0x70, 0x5f, 0x73, 0x72, 0x63, 0x2f, 0x69, 0x6e, 0x63, 0x6c, 0x75, 0x64, 0x65, 0x2f, 0x63
        /*0020*/ 	.byte	0x75, 0x74, 0x65, 0x2f, 0x61, 0x74, 0x6f, 0x6d, 0x2f, 0x63, 0x6f, 0x70, 0x79, 0x5f, 0x74, 0x72
        /*0030*/ 	.byte	0x61, 0x69, 0x74, 0x73, 0x5f, 0x73, 0x6d, 0x31, 0x30, 0x30, 0x2e, 0x68, 0x70, 0x70, 0x00
	.type		$str$25,@object
	.size		$str$25,(__unnamed_1 - $str$25)
$str$25:
        /*003f*/ 	.byte	0x28, 0x28, 0x75, 0x69, 0x6e, 0x74, 0x33, 0x32, 0x5f, 0x74, 0x28, 0x74, 0x68, 0x72, 0x65, 0x61
        /*004f*/ 	.byte	0x64, 0x49, 0x64, 0x78, 0x2e, 0x78, 0x29, 0x20, 0x2f, 0x20, 0x33, 0x32, 0x29, 0x20, 0x25, 0x20
        /*005f*/ 	.byte	0x34, 0x29, 0x20, 0x3d, 0x3d, 0x20, 0x28, 0x28, 0x28, 0x74, 0x6d, 0x65, 0x6d, 0x5f, 0x61, 0x64
        /*006f*/ 	.byte	0x64, 0x72, 0x20, 0x3e, 0x3e, 0x20, 0x31, 0x36, 0x29, 0x20, 0x2f, 0x20, 0x33, 0x32, 0x29, 0x20
        /*007f*/ 	.byte	0x25, 0x20, 0x34, 0x29, 0x00
	.type		__unnamed_1,@object
	.size		__unnamed_1,(.L_1 - __unnamed_1)
__unnamed_1:
        /*0084*/ 	.byte	0x63, 0x6f, 0x6e, 0x73, 0x74, 0x65, 0x78, 0x70, 0x72, 0x20, 0x76, 0x6f, 0x69, 0x64, 0x20, 0x63
        /* <DEDUP_REMOVED lines=36> */
        /*02d4*/ 	.byte	0x74, 0x65, 0x3a, 0x3a, 0x43, 0x3c, 0x30, 0x3e, 0x3e, 0x3e, 0x3e, 0x5d, 0x00
.L_1:


//--------------------- .nv.shared._ZN7cutlass13device_kernelINS_4gemm6kernel13GemmUniversalIN4cute5tupleIJiiiiEEENS1_10collective13CollectiveMmaINS1_35MainloopSm100TmaUmmaWarpSpecializedILi24ELi2ELi4ENS5_IJNS4_1CILi1EEESB_SB_EEEEENS5_IJNSA_ILi128EEENSA_ILi16EEENSA_ILi64EEEEEEaNS5_IJlSB_lEEEaSI_NS4_8TiledMMAINS4_8MMA_AtomIJNS4_15SM100_MMA_S8_SSIaaiLi128ELi16ELNS4_4UMMA5MajorE0ELSN_0ELNSM_8SaturateE0EEEEEENS4_6LayoutISC_NS5_IJNSA_ILi0EEESS_SS_EEEEENS5_IJNS4_10UnderscoreESV_SV_EEEEENS4_13SM90_TMA_LOADENS4_14ComposedLayoutINS4_7SwizzleILi2ELi4ELi3EEENS4_18smem_ptr_flag_bitsILi8EEENSR_INS5_IJNSA_ILi8EEESG_EEENS5_IJSG_SB_EEEEEEEvNS4_8identityESY_S18_vS19_EENS_8epilogue10collective18CollectiveEpilogueINS1B_23Sm100TmaWarpSpecializedILi1ELi1ELi16ELb0ELb0EEEJSH_NS5_IJNSR_ISE_SB_EENSR_ISF_SB_EEEEEaSI_aSI_NS1B_6fusion15FusionCallbacksIS1F_NS1J_17LinearCombinationIaiaiLNS_15FloatRoundStyleE2EEESH_S1I_JEEENS4_5SM1004TMEM4LOAD26SM100_TMEM_LOAD_32dp32b16xESY_NSZ_INS10_ILi0ELi4ELi3EEES13_NSR_INS5_IJS14_SF_EEENS5_IJSF_SB_EEEEEEENS4_39AutoVectorizingCopyWithAssumedAlignmentILi128EEENS4_14SM90_TMA_STOREES1X_S1Z_S1Z_EEEvvEEEEvNT_6ParamsE --------------------------
	.section	.nv.shared._ZN7cutlass13device_kernelINS_4gemm6kernel13GemmUniversalIN4cute5tupleIJiiiiEEENS1_10collective13CollectiveMmaINS1_35MainloopSm100TmaUmmaWarpSpecializedILi24ELi2ELi4ENS5_IJNS4_1CILi1EEESB_SB_EEEEENS5_IJNSA_ILi128EEENSA_ILi16EEENSA_ILi64EEEEEEaNS5_IJlSB_lEEEaSI_NS4_8TiledMMAINS4_8MMA_AtomIJNS4_15SM100_MMA_S8_SSIaaiLi128ELi16ELNS4_4UMMA5MajorE0ELSN_0ELNSM_8SaturateE0EEEEEENS4_6LayoutISC_NS5_IJNSA_ILi0EEESS_SS_EEEEENS5_IJNS4_10UnderscoreESV_SV_EEEEENS4_13SM90_TMA_LOADENS4_14ComposedLayoutINS4_7SwizzleILi2ELi4ELi3EEENS4_18smem_ptr_flag_bitsILi8EEENSR_INS5_IJNSA_ILi8EEESG_EEENS5_IJSG_SB_EEEEEEEvNS4_8identityESY_S18_vS19_EENS_8epilogue10collective18CollectiveEpilogueINS1B_23Sm100TmaWarpSpecializedILi1ELi1ELi16ELb0ELb0EEEJSH_NS5_IJNSR_ISE_SB_EENSR_ISF_SB_EEEEEaSI_aSI_NS1B_6fusion15FusionCallbacksIS1F_NS1J_17LinearCombinationIaiaiLNS_15FloatRoundStyleE2EEESH_S1I_JEEENS4_5SM1004TMEM4LOAD26SM100_TMEM_LOAD_32dp32b16xESY_NSZ_INS10_ILi0ELi4ELi3EEES13_NSR_INS5_IJS14_SF_EEENS5_IJSF_SB_EEEEEEENS4_39AutoVectorizingCopyWithAssumedAlignmentILi128EEENS4_14SM90_TMA_STOREES1X_S1Z_S1Z_EEEvvEEEEvNT_6ParamsE,"aw",@nobits
	.sectionflags	@""
	.align	16
	.zero		1024


//--------------------- .nv.shared.reserved.0     --------------------------
	.section	.nv.shared.reserved.0,"aw",@nobits
	.weak		__nv_reservedSMEM_offset_0_alias
	.size		__nv_reservedSMEM_offset_0_alias, 0, 64
	.other		__nv_reservedSMEM_offset_0_alias,@"STO_CUDA_RESERVED_SHARED STV_DEFAULT"
__nv_reservedSMEM_offset_0_alias:
	.zero		0
.nv.shared.reserved.0:
	.zero		64
	.weak		__nv_reservedSMEM_tcgen05_partition
	.type		__nv_reservedSMEM_tcgen05_partition,@object
	.size		__nv_reservedSMEM_tcgen05_partition,(.L_0 - __nv_reservedSMEM_tcgen05_partition)
__nv_reservedSMEM_tcgen05_partition:
	.zero		32
.L_0:


//--------------------- .nv.global                --------------------------
	.section	.nv.global,"aw",@nobits
.nv.global:
	.type		_ZN40_INTERNAL_a5d864f9_4_k_cu_6d83af5d_169284cute1_E,@object
	.size		_ZN40_INTERNAL_a5d864f9_4_k_cu_6d83af5d_169284cute1_E,(_ZN40_INTERNAL_a5d864f9_4_k_cu_6d83af5d_169284cuda3std3__45__cpo6cbeginE - _ZN40_INTERNAL_a5d864f9_4_k_cu_6d83af5d_169284cute1_E)
_ZN40_INTERNAL_a5d864f9_4_k_cu_6d83af5d_169284cute1_E:
	.zero		1
	.type		_ZN40_INTERNAL_a5d864f9_4_k_cu_6d83af5d_169284cuda3std3__45__cpo6cbeginE,@object
	.size		_ZN40_INTERNAL_a5d864f9_4_k_cu_6d83af5d_169284cuda3std3__45__cpo6cbeginE,(_ZN40_INTERNAL_a5d864f9_4_k_cu_6d83af5d_169284cuda3std3__48in_placeE - _ZN40_INTERNAL_a5d864f9_4_k_cu_6d83af5d_169284cuda3std3__45__cpo6cbeginE)
_ZN40_INTERNAL_a5d864f9_4_k_cu_6d83af5d_169284cuda3std3__45__cpo6cbeginE:
	.zero		1
	.type		_ZN40_INTERNAL_a5d864f9_4_k_cu_6d83af5d_169284cuda3std3__48in_placeE,@object
	.size		_ZN40_INTERNAL_a5d864f9_4_k_cu_6d83af5d_169284cuda3std3__48in_placeE,(_ZN40_INTERNAL_a5d864f9_4_k_cu_6d83af5d_169284cuda3std6ranges3__45__cpo9iter_moveE - _ZN40_INTERNAL_a5d864f9_4_k_cu_6d83af5d_169284cuda3std3__48in_placeE)
_ZN40_INTERNAL_a5d864f9_4_k_cu_6d83af5d_169284cuda3std3__48in_placeE:
	.zero		1
	.type		_ZN40_INTERNAL_a5d864f9_4_k_cu_6d83af5d_169284cuda3std6ranges3__45__cpo9iter_moveE,@object
	.size		_ZN40_INTERNAL_a5d864f9_4_k_cu_6d83af5d_169284cuda3std6ranges3__45__cpo9iter_moveE,(_ZN40_INTERNAL_a5d864f9_4_k_cu_6d83af5d_169284cuda3std3__45__cpo5beginE - _ZN40_INTERNAL_a5d864f9_4_k_cu_6d83af5d_169284cuda3std6ranges3__45__cpo9iter_moveE)
_ZN40_INTERNAL_a5d864f9_4_k_cu_6d83af5d_169284cuda3std6ranges3__45__cpo9iter_moveE:
	.zero		1
	.type		_ZN40_INTERNAL_a5d864f9_4_k_cu_6d83af5d_169284cuda3std3__45__cpo5beginE,@object
	.size		_ZN40_INTERNAL_a5d864f9_4_k_cu_6d83af5d_169284cuda3std3__45__cpo5beginE,(_ZN40_INTERNAL_a5d864f9_4_k_cu_6d83af5d_169284cuda3std3__442_GLOBAL__N__a5d864f9_4_k_cu_6d83af5d_169286ignoreE - _ZN40_INTERNAL_a5d864f9_4_k_cu_6d83af5d_169284cuda3std3__45__cpo5beginE)
_ZN40_INTERNAL_a5d864f9_4_k_cu_6d83af5d_169284cuda3std3__45__cpo5beginE:
	.zero		1
	.type		_ZN40_INTERNAL_a5d864f9_4_k_cu_6d83af5d_169284cuda3std3__442_GLOBAL__N__a5d864f9_4_k_cu_6d83af5d_169286ignoreE,@object
	.size		_ZN40_INTERNAL_a5d864f9_4_k_cu_6d83af5d_169284cuda3std3__442_GLOBAL__N__a5d864f9_4_k_cu_6d83af5d_169286ignoreE,(_ZN40_INTERNAL_a5d864f9_4_k_cu_6d83af5d_169284cute7productE - _ZN40_INTERNAL_a5d864f9_4_k_cu_6d83af5d_169284cuda3std3__442_GLOBAL__N__a5d864f9_4_k_cu_6d83af5d_169286ignoreE)
_ZN40_INTERNAL_a5d864f9_4_k_cu_6d83af5d_169284cuda3std3__442_GLOBAL__N__a5d864f9_4_k_cu_6d83af5d_169286ignoreE:
	.zero		1
	.type		_ZN40_INTERNAL_a5d864f9_4_k_cu_6d83af5d_169284cute7productE,@object
	.size		_ZN40_INTERNAL_a5d864f9_4_k_cu_6d83af5d_169284cute7productE,(_ZN40_INTERNAL_a5d864f9_4_k_cu_6d83af5d_169284cuda3std3__45__cpo3endE - _ZN40_INTERNAL_a5d864f9_4_k_cu_6d83af5d_169284cute7productE)
_ZN40_INTERNAL_a5d864f9_4_k_cu_6d83af5d_169284cute7productE:
	.zero		1
	.type		_ZN40_INTERNAL_a5d864f9_4_k_cu_6d83af5d_169284cuda3std3__45__cpo3endE,@object
	.size		_ZN40_INTERNAL_a5d864f9_4_k_cu_6d83af5d_169284cuda3std3__45__cpo3endE,(_ZN40_INTERNAL_a5d864f9_4_k_cu_6d83af5d_169284cuda3std3__419piecewise_constructE - _ZN40_INTERNAL_a5d864f9_4_k_cu_6d83af5d_169284cuda3std3__45__cpo3endE)
_ZN40_INTERNAL_a5d864f9_4_k_cu_6d83af5d_169284cuda3std3__45__cpo3endE:
	.zero		1
	.type		_ZN40_INTERNAL_a5d864f9_4_k_cu_6d83af5d_169284cuda3std3__419piecewise_constructE,@object
	.size		_ZN40_INTERNAL_a5d864f9_4_k_cu_6d83af5d_169284cuda3std3__419piecewise_constructE,(_ZN40_INTERNAL_a5d864f9_4_k_cu_6d83af5d_169284cuda3std3__45__cpo4cendE - _ZN40_INTERNAL_a5d864f9_4_k_cu_6d83af5d_169284cuda3std3__419piecewise_constructE)
_ZN40_INTERNAL_a5d864f9_4_k_cu_6d83af5d_169284cuda3std3__419piecewise_constructE:
	.zero		1
	.type		_ZN40_INTERNAL_a5d864f9_4_k_cu_6d83af5d_169284cuda3std3__45__cpo4cendE,@object
	.size		_ZN40_INTERNAL_a5d864f9_4_k_cu_6d83af5d_169284cuda3std3__45__cpo4cendE,(_ZN40_INTERNAL_a5d864f9_4_k_cu_6d83af5d_169284cuda3std6ranges3__45__cpo4swapE - _ZN40_INTERNAL_a5d864f9_4_k_cu_6d83af5d_169284cuda3std3__45__cpo4cendE)
_ZN40_INTERNAL_a5d864f9_4_k_cu_6d83af5d_169284cuda3std3__45__cpo4cendE:
	.zero		1
	.type		_ZN40_INTERNAL_a5d864f9_4_k_cu_6d83af5d_169284cuda3std6ranges3__45__cpo4swapE,@object
	.size		_ZN40_INTERNAL_a5d864f9_4_k_cu_6d83af5d_169284cuda3std6ranges3__45__cpo4swapE,(.L_9 - _ZN40_INTERNAL_a5d864f9_4_k_cu_6d83af5d_169284cuda3std6ranges3__45__cpo4swapE)
_ZN40_INTERNAL_a5d864f9_4_k_cu_6d83af5d_169284cuda3std6ranges3__45__cpo4swapE:
	.zero		1
.L_9:


//--------------------- .nv.constant0._ZN7cutlass13device_kernelINS_4gemm6kernel13GemmUniversalIN4cute5tupleIJiiiiEEENS1_10collective13CollectiveMmaINS1_35MainloopSm100TmaUmmaWarpSpecializedILi24ELi2ELi4ENS5_IJNS4_1CILi1EEESB_SB_EEEEENS5_IJNSA_ILi128EEENSA_ILi16EEENSA_ILi64EEEEEEaNS5_IJlSB_lEEEaSI_NS4_8TiledMMAINS4_8MMA_AtomIJNS4_15SM100_MMA_S8_SSIaaiLi128ELi16ELNS4_4UMMA5MajorE0ELSN_0ELNSM_8SaturateE0EEEEEENS4_6LayoutISC_NS5_IJNSA_ILi0EEESS_SS_EEEEENS5_IJNS4_10UnderscoreESV_SV_EEEEENS4_13SM90_TMA_LOADENS4_14ComposedLayoutINS4_7SwizzleILi2ELi4ELi3EEENS4_18smem_ptr_flag_bitsILi8EEENSR_INS5_IJNSA_ILi8EEESG_EEENS5_IJSG_SB_EEEEEEEvNS4_8identityESY_S18_vS19_EENS_8epilogue10collective18CollectiveEpilogueINS1B_23Sm100TmaWarpSpecializedILi1ELi1ELi16ELb0ELb0EEEJSH_NS5_IJNSR_ISE_SB_EENSR_ISF_SB_EEEEEaSI_aSI_NS1B_6fusion15FusionCallbacksIS1F_NS1J_17LinearCombinationIaiaiLNS_15FloatRoundStyleE2EEESH_S1I_JEEENS4_5SM1004TMEM4LOAD26SM100_TMEM_LOAD_32dp32b16xESY_NSZ_INS10_ILi0ELi4ELi3EEES13_NSR_INS5_IJS14_SF_EEENS5_IJSF_SB_EEEEEEENS4_39AutoVectorizingCopyWithAssumedAlignmentILi128EEENS4_14SM90_TMA_STOREES1X_S1Z_S1Z_EEEvvEEEEvNT_6ParamsE --------------------------
	.section	.nv.constant0._ZN7cutlass13device_kernelINS_4gemm6kernel13GemmUniversalIN4cute5tupleIJiiiiEEENS1_10collective13CollectiveMmaINS1_35MainloopSm100TmaUmmaWarpSpecializedILi24ELi2ELi4ENS5_IJNS4_1CILi1EEESB_SB_EEEEENS5_IJNSA_ILi128EEENSA_ILi16EEENSA_ILi64EEEEEEaNS5_IJlSB_lEEEaSI_NS4_8TiledMMAINS4_8MMA_AtomIJNS4_15SM100_MMA_S8_SSIaaiLi128ELi16ELNS4_4UMMA5MajorE0ELSN_0ELNSM_8SaturateE0EEEEEENS4_6LayoutISC_NS5_IJNSA_ILi0EEESS_SS_EEEEENS5_IJNS4_10UnderscoreESV_SV_EEEEENS4_13SM90_TMA_LOADENS4_14ComposedLayoutINS4_7SwizzleILi2ELi4ELi3EEENS4_18smem_ptr_flag_bitsILi8EEENSR_INS5_IJNSA_ILi8EEESG_EEENS5_IJSG_SB_EEEEEEEvNS4_8identityESY_S18_vS19_EENS_8epilogue10collective18CollectiveEpilogueINS1B_23Sm100TmaWarpSpecializedILi1ELi1ELi16ELb0ELb0EEEJSH_NS5_IJNSR_ISE_SB_EENSR_ISF_SB_EEEEEaSI_aSI_NS1B_6fusion15FusionCallbacksIS1F_NS1J_17LinearCombinationIaiaiLNS_15FloatRoundStyleE2EEESH_S1I_JEEENS4_5SM1004TMEM4LOAD26SM100_TMEM_LOAD_32dp32b16xESY_NSZ_INS10_ILi0ELi4ELi3EEES13_NSR_INS5_IJS14_SF_EEENS5_IJSF_SB_EEEEEEENS4_39AutoVectorizingCopyWithAssumedAlignmentILi128EEENS4_14SM90_TMA_STOREES1X_S1Z_S1Z_EEEvvEEEEvNT_6ParamsE,"a",@progbits
	.sectionflags	@""
	.align	4
.nv.constant0._ZN7cutlass13device_kernelINS_4gemm6kernel13GemmUniversalIN4cute5tupleIJiiiiEEENS1_10collective13CollectiveMmaINS1_35MainloopSm100TmaUmmaWarpSpecializedILi24ELi2ELi4ENS5_IJNS4_1CILi1EEESB_SB_EEEEENS5_IJNSA_ILi128EEENSA_ILi16EEENSA_ILi64EEEEEEaNS5_IJlSB_lEEEaSI_NS4_8TiledMMAINS4_8MMA_AtomIJNS4_15SM100_MMA_S8_SSIaaiLi128ELi16ELNS4_4UMMA5MajorE0ELSN_0ELNSM_8SaturateE0EEEEEENS4_6LayoutISC_NS5_IJNSA_ILi0EEESS_SS_EEEEENS5_IJNS4_10UnderscoreESV_SV_EEEEENS4_13SM90_TMA_LOADENS4_14ComposedLayoutINS4_7SwizzleILi2ELi4ELi3EEENS4_18smem_ptr_flag_bitsILi8EEENSR_INS5_IJNSA_ILi8EEESG_EEENS5_IJSG_SB_EEEEEEEvNS4_8identityESY_S18_vS19_EENS_8epilogue10collective18CollectiveEpilogueINS1B_23Sm100TmaWarpSpecializedILi1ELi1ELi16ELb0ELb0EEEJSH_NS5_IJNSR_ISE_SB_EENSR_ISF_SB_EEEEEaSI_aSI_NS1B_6fusion15FusionCallbacksIS1F_NS1J_17LinearCombinationIaiaiLNS_15FloatRoundStyleE2EEESH_S1I_JEEENS4_5SM1004TMEM4LOAD26SM100_TMEM_LOAD_32dp32b16xESY_NSZ_INS10_ILi0ELi4ELi3EEES13_NSR_INS5_IJS14_SF_EEENS5_IJSF_SB_EEEEEEENS4_39AutoVectorizingCopyWithAssumedAlignmentILi128EEENS4_14SM90_TMA_STOREES1X_S1Z_S1Z_EEEvvEEEEvNT_6ParamsE:
	.zero		2944


//--------------------- SYMBOLS --------------------------

	.type		.nv.reservedSmem.offset0,@object
	.size		.nv.reservedSmem.offset0,0x4
	.type		.nv.reservedSmem.cap,@object
	.size		.nv.reservedSmem.cap,0x4
	.type		__assertfail,@function
